//
// Generated by NVIDIA NVVM Compiler
//
// Compiler Build ID: CL-36424714
// Cuda compilation tools, release 13.0, V13.0.88
// Based on NVVM 20.0.0
//

.version 9.0
.target sm_100
.address_size 64

	// .globl	_Z10fa1_kernelILi16ELi16ELi128EEvPKfS1_S1_Pfiif
// _ZZ10fa1_kernelILi16ELi16ELi128EEvPKfS1_S1_PfiifE3s_Q has been demoted
// _ZZ10fa1_kernelILi16ELi16ELi128EEvPKfS1_S1_PfiifE3s_K has been demoted
// _ZZ10fa1_kernelILi16ELi16ELi128EEvPKfS1_S1_PfiifE3s_V has been demoted

.visible .entry _Z10fa1_kernelILi16ELi16ELi128EEvPKfS1_S1_Pfiif(
	.param .u64 .ptr .align 1 _Z10fa1_kernelILi16ELi16ELi128EEvPKfS1_S1_Pfiif_param_0,
	.param .u64 .ptr .align 1 _Z10fa1_kernelILi16ELi16ELi128EEvPKfS1_S1_Pfiif_param_1,
	.param .u64 .ptr .align 1 _Z10fa1_kernelILi16ELi16ELi128EEvPKfS1_S1_Pfiif_param_2,
	.param .u64 .ptr .align 1 _Z10fa1_kernelILi16ELi16ELi128EEvPKfS1_S1_Pfiif_param_3,
	.param .u32 _Z10fa1_kernelILi16ELi16ELi128EEvPKfS1_S1_Pfiif_param_4,
	.param .u32 _Z10fa1_kernelILi16ELi16ELi128EEvPKfS1_S1_Pfiif_param_5,
	.param .f32 _Z10fa1_kernelILi16ELi16ELi128EEvPKfS1_S1_Pfiif_param_6
)
{
	.local .align 16 .b8 	__local_depot0[576];
	.reg .b64 	%SP;
	.reg .b64 	%SPL;
	.reg .pred 	%p<37>;
	.reg .b32 	%r<271>;
	.reg .b32 	%f<764>;
	.reg .b64 	%rd<61>;
	// demoted variable
	.shared .align 4 .b8 _ZZ10fa1_kernelILi16ELi16ELi128EEvPKfS1_S1_PfiifE3s_Q[8192];
	// demoted variable
	.shared .align 4 .b8 _ZZ10fa1_kernelILi16ELi16ELi128EEvPKfS1_S1_PfiifE3s_K[8192];
	// demoted variable
	.shared .align 4 .b8 _ZZ10fa1_kernelILi16ELi16ELi128EEvPKfS1_S1_PfiifE3s_V[8192];
	mov.u64 	%SPL, __local_depot0;
	ld.param.u64 	%rd12, [_Z10fa1_kernelILi16ELi16ELi128EEvPKfS1_S1_Pfiif_param_0];
	cvta.to.global.u64 	%rd1, %rd12;
	add.u64 	%rd2, %SPL, 0;
	add.u64 	%rd3, %SPL, 512;
	mov.u32 	%r1, %tid.x;
	mov.u32 	%r83, %tid.y;
	mov.u32 	%r84, %ctaid.y;
	shl.b32 	%r85, %r84, 4;
	add.s32 	%r2, %r85, %r83;
	mov.f32 	%f157, 0f00000000;
	st.local.v4.f32 	[%rd2], {%f157, %f157, %f157, %f157};
	st.local.v4.f32 	[%rd2+16], {%f157, %f157, %f157, %f157};
	st.local.v4.f32 	[%rd2+32], {%f157, %f157, %f157, %f157};
	st.local.v4.f32 	[%rd2+48], {%f157, %f157, %f157, %f157};
	st.local.v4.f32 	[%rd2+64], {%f157, %f157, %f157, %f157};
	st.local.v4.f32 	[%rd2+80], {%f157, %f157, %f157, %f157};
	st.local.v4.f32 	[%rd2+96], {%f157, %f157, %f157, %f157};
	st.local.v4.f32 	[%rd2+112], {%f157, %f157, %f157, %f157};
	st.local.v4.f32 	[%rd2+128], {%f157, %f157, %f157, %f157};
	st.local.v4.f32 	[%rd2+144], {%f157, %f157, %f157, %f157};
	st.local.v4.f32 	[%rd2+160], {%f157, %f157, %f157, %f157};
	st.local.v4.f32 	[%rd2+176], {%f157, %f157, %f157, %f157};
	st.local.v4.f32 	[%rd2+192], {%f157, %f157, %f157, %f157};
	st.local.v4.f32 	[%rd2+208], {%f157, %f157, %f157, %f157};
	st.local.v4.f32 	[%rd2+224], {%f157, %f157, %f157, %f157};
	st.local.v4.f32 	[%rd2+240], {%f157, %f157, %f157, %f157};
	st.local.v4.f32 	[%rd2+256], {%f157, %f157, %f157, %f157};
	st.local.v4.f32 	[%rd2+272], {%f157, %f157, %f157, %f157};
	st.local.v4.f32 	[%rd2+288], {%f157, %f157, %f157, %f157};
	st.local.v4.f32 	[%rd2+304], {%f157, %f157, %f157, %f157};
	st.local.v4.f32 	[%rd2+320], {%f157, %f157, %f157, %f157};
	st.local.v4.f32 	[%rd2+336], {%f157, %f157, %f157, %f157};
	st.local.v4.f32 	[%rd2+352], {%f157, %f157, %f157, %f157};
	st.local.v4.f32 	[%rd2+368], {%f157, %f157, %f157, %f157};
	st.local.v4.f32 	[%rd2+384], {%f157, %f157, %f157, %f157};
	st.local.v4.f32 	[%rd2+400], {%f157, %f157, %f157, %f157};
	st.local.v4.f32 	[%rd2+416], {%f157, %f157, %f157, %f157};
	st.local.v4.f32 	[%rd2+432], {%f157, %f157, %f157, %f157};
	st.local.v4.f32 	[%rd2+448], {%f157, %f157, %f157, %f157};
	st.local.v4.f32 	[%rd2+464], {%f157, %f157, %f157, %f157};
	st.local.v4.f32 	[%rd2+480], {%f157, %f157, %f157, %f157};
	st.local.v4.f32 	[%rd2+496], {%f157, %f157, %f157, %f157};
	st.local.v4.f32 	[%rd2], {%f157, %f157, %f157, %f157};
	st.local.v4.f32 	[%rd2+16], {%f157, %f157, %f157, %f157};
	st.local.v4.f32 	[%rd2+32], {%f157, %f157, %f157, %f157};
	st.local.v4.f32 	[%rd2+48], {%f157, %f157, %f157, %f157};
	st.local.v4.f32 	[%rd2+64], {%f157, %f157, %f157, %f157};
	st.local.v4.f32 	[%rd2+80], {%f157, %f157, %f157, %f157};
	st.local.v4.f32 	[%rd2+96], {%f157, %f157, %f157, %f157};
	st.local.v4.f32 	[%rd2+112], {%f157, %f157, %f157, %f157};
	st.local.v4.f32 	[%rd2+128], {%f157, %f157, %f157, %f157};
	st.local.v4.f32 	[%rd2+144], {%f157, %f157, %f157, %f157};
	st.local.v4.f32 	[%rd2+160], {%f157, %f157, %f157, %f157};
	st.local.v4.f32 	[%rd2+176], {%f157, %f157, %f157, %f157};
	st.local.v4.f32 	[%rd2+192], {%f157, %f157, %f157, %f157};
	setp.gt.u32 	%p1, %r1, 127;
	shl.b32 	%r86, %r83, 9;
	mov.u32 	%r87, _ZZ10fa1_kernelILi16ELi16ELi128EEvPKfS1_S1_PfiifE3s_Q;
	add.s32 	%r3, %r87, %r86;
	@%p1 bra 	$L__BB0_21;
	shl.b32 	%r4, %r2, 7;
	mov.u32 	%r5, %ntid.x;
	add.s32 	%r88, %r1, %r5;
	max.u32 	%r89, %r88, 128;
	setp.lt.u32 	%p2, %r88, 128;
	selp.u32 	%r90, 1, 0, %p2;
	add.s32 	%r91, %r88, %r90;
	sub.s32 	%r92, %r89, %r91;
	div.u32 	%r93, %r92, %r5;
	add.s32 	%r6, %r93, %r90;
	and.b32  	%r94, %r6, 3;
	setp.eq.s32 	%p3, %r94, 3;
	mov.u32 	%r250, %r1;
	@%p3 bra 	$L__BB0_7;
	add.s32 	%r96, %r6, 1;
	and.b32  	%r7, %r96, 3;
	mov.b32 	%r249, 0;
	mov.u32 	%r250, %r1;
$L__BB0_3:
	.pragma "nounroll";
	ld.param.u32 	%r237, [_Z10fa1_kernelILi16ELi16ELi128EEvPKfS1_S1_Pfiif_param_4];
	setp.lt.s32 	%p4, %r2, %r237;
	@%p4 bra 	$L__BB0_5;
	shl.b32 	%r97, %r250, 2;
	add.s32 	%r98, %r3, %r97;
	mov.b32 	%r99, 0;
	st.shared.u32 	[%r98], %r99;
	bra.uni 	$L__BB0_6;
$L__BB0_5:
	add.s32 	%r100, %r4, %r250;
	mul.wide.u32 	%rd15, %r100, 4;
	add.s64 	%rd16, %rd1, %rd15;
	ld.global.f32 	%f158, [%rd16];
	shl.b32 	%r101, %r250, 2;
	add.s32 	%r102, %r3, %r101;
	st.shared.f32 	[%r102], %f158;
$L__BB0_6:
	add.s32 	%r250, %r250, %r5;
	add.s32 	%r249, %r249, 1;
	setp.ne.s32 	%p5, %r249, %r7;
	@%p5 bra 	$L__BB0_3;
$L__BB0_7:
	setp.lt.u32 	%p6, %r6, 3;
	@%p6 bra 	$L__BB0_21;
$L__BB0_8:
	ld.param.u32 	%r238, [_Z10fa1_kernelILi16ELi16ELi128EEvPKfS1_S1_Pfiif_param_4];
	setp.ge.s32 	%p7, %r2, %r238;
	@%p7 bra 	$L__BB0_10;
	add.s32 	%r106, %r4, %r250;
	mul.wide.u32 	%rd17, %r106, 4;
	add.s64 	%rd18, %rd1, %rd17;
	ld.global.f32 	%f159, [%rd18];
	shl.b32 	%r107, %r250, 2;
	add.s32 	%r108, %r3, %r107;
	st.shared.f32 	[%r108], %f159;
	bra.uni 	$L__BB0_11;
$L__BB0_10:
	shl.b32 	%r103, %r250, 2;
	add.s32 	%r104, %r3, %r103;
	mov.b32 	%r105, 0;
	st.shared.u32 	[%r104], %r105;
$L__BB0_11:
	ld.param.u32 	%r239, [_Z10fa1_kernelILi16ELi16ELi128EEvPKfS1_S1_Pfiif_param_4];
	setp.lt.s32 	%p8, %r2, %r239;
	add.s32 	%r14, %r250, %r5;
	@%p8 bra 	$L__BB0_13;
	shl.b32 	%r109, %r14, 2;
	add.s32 	%r110, %r3, %r109;
	mov.b32 	%r111, 0;
	st.shared.u32 	[%r110], %r111;
	bra.uni 	$L__BB0_14;
$L__BB0_13:
	add.s32 	%r112, %r4, %r14;
	mul.wide.u32 	%rd19, %r112, 4;
	add.s64 	%rd20, %rd1, %rd19;
	ld.global.f32 	%f160, [%rd20];
	shl.b32 	%r113, %r14, 2;
	add.s32 	%r114, %r3, %r113;
	st.shared.f32 	[%r114], %f160;
$L__BB0_14:
	ld.param.u32 	%r240, [_Z10fa1_kernelILi16ELi16ELi128EEvPKfS1_S1_Pfiif_param_4];
	setp.lt.s32 	%p9, %r2, %r240;
	add.s32 	%r15, %r14, %r5;
	@%p9 bra 	$L__BB0_16;
	shl.b32 	%r115, %r15, 2;
	add.s32 	%r116, %r3, %r115;
	mov.b32 	%r117, 0;
	st.shared.u32 	[%r116], %r117;
	bra.uni 	$L__BB0_17;
$L__BB0_16:
	add.s32 	%r118, %r4, %r15;
	mul.wide.u32 	%rd21, %r118, 4;
	add.s64 	%rd22, %rd1, %rd21;
	ld.global.f32 	%f161, [%rd22];
	shl.b32 	%r119, %r15, 2;
	add.s32 	%r120, %r3, %r119;
	st.shared.f32 	[%r120], %f161;
$L__BB0_17:
	ld.param.u32 	%r241, [_Z10fa1_kernelILi16ELi16ELi128EEvPKfS1_S1_Pfiif_param_4];
	setp.lt.s32 	%p10, %r2, %r241;
	add.s32 	%r16, %r15, %r5;
	@%p10 bra 	$L__BB0_19;
	shl.b32 	%r121, %r16, 2;
	add.s32 	%r122, %r3, %r121;
	mov.b32 	%r123, 0;
	st.shared.u32 	[%r122], %r123;
	bra.uni 	$L__BB0_20;
$L__BB0_19:
	add.s32 	%r124, %r4, %r16;
	mul.wide.u32 	%rd23, %r124, 4;
	add.s64 	%rd24, %rd1, %rd23;
	ld.global.f32 	%f162, [%rd24];
	shl.b32 	%r125, %r16, 2;
	add.s32 	%r126, %r3, %r125;
	st.shared.f32 	[%r126], %f162;
$L__BB0_20:
	add.s32 	%r250, %r16, %r5;
	setp.lt.u32 	%p11, %r250, 128;
	@%p11 bra 	$L__BB0_8;
$L__BB0_21:
	ld.param.u32 	%r244, [_Z10fa1_kernelILi16ELi16ELi128EEvPKfS1_S1_Pfiif_param_5];
	bar.sync 	0;
	setp.lt.s32 	%p12, %r244, 1;
	mov.f32 	%f759, 0f00000000;
	@%p12 bra 	$L__BB0_41;
	mov.u32 	%r128, %ntid.x;
	add.s32 	%r129, %r1, %r128;
	max.u32 	%r130, %r129, 128;
	setp.lt.u32 	%p13, %r129, 128;
	selp.u32 	%r131, 1, 0, %p13;
	add.s32 	%r132, %r129, %r131;
	sub.s32 	%r133, %r130, %r132;
	div.u32 	%r18, %r133, %r128;
	mov.b32 	%r252, 0;
	mov.f32 	%f759, 0f00000000;
	mov.f32 	%f758, 0fFF800000;
$L__BB0_23:
	mov.f32 	%f1, %f758;
	setp.gt.u32 	%p14, %r83, 15;
	@%p14 bra 	$L__BB0_32;
	shl.b32 	%r21, %r252, 4;
	shl.b32 	%r134, %r252, 11;
	mov.u32 	%r22, %tid.x;
	or.b32  	%r23, %r22, %r134;
	mov.u32 	%r253, %r83;
$L__BB0_25:
	setp.gt.u32 	%p15, %r22, 127;
	@%p15 bra 	$L__BB0_31;
	shl.b32 	%r135, %r253, 9;
	shl.b32 	%r136, %r22, 2;
	add.s32 	%r255, %r136, %r135;
	shl.b32 	%r137, %r253, 7;
	add.s32 	%r254, %r23, %r137;
	add.s32 	%r27, %r253, %r21;
	mov.u32 	%r256, %r22;
$L__BB0_27:
	ld.param.u32 	%r245, [_Z10fa1_kernelILi16ELi16ELi128EEvPKfS1_S1_Pfiif_param_5];
	setp.ge.s32 	%p16, %r27, %r245;
	@%p16 bra 	$L__BB0_29;
	ld.param.u64 	%rd58, [_Z10fa1_kernelILi16ELi16ELi128EEvPKfS1_S1_Pfiif_param_2];
	ld.param.u64 	%rd57, [_Z10fa1_kernelILi16ELi16ELi128EEvPKfS1_S1_Pfiif_param_1];
	cvta.to.global.u64 	%rd25, %rd57;
	mul.wide.u32 	%rd26, %r254, 4;
	add.s64 	%rd27, %rd25, %rd26;
	ld.global.f32 	%f166, [%rd27];
	mov.u32 	%r143, _ZZ10fa1_kernelILi16ELi16ELi128EEvPKfS1_S1_PfiifE3s_K;
	add.s32 	%r144, %r143, %r255;
	st.shared.f32 	[%r144], %f166;
	cvta.to.global.u64 	%rd28, %rd58;
	add.s64 	%rd29, %rd28, %rd26;
	ld.global.f32 	%f167, [%rd29];
	mov.u32 	%r145, _ZZ10fa1_kernelILi16ELi16ELi128EEvPKfS1_S1_PfiifE3s_V;
	add.s32 	%r146, %r145, %r255;
	st.shared.f32 	[%r146], %f167;
	bra.uni 	$L__BB0_30;
$L__BB0_29:
	mov.u32 	%r138, _ZZ10fa1_kernelILi16ELi16ELi128EEvPKfS1_S1_PfiifE3s_K;
	add.s32 	%r139, %r138, %r255;
	mov.b32 	%r140, 0;
	st.shared.u32 	[%r139], %r140;
	mov.u32 	%r141, _ZZ10fa1_kernelILi16ELi16ELi128EEvPKfS1_S1_PfiifE3s_V;
	add.s32 	%r142, %r141, %r255;
	st.shared.u32 	[%r142], %r140;
$L__BB0_30:
	mov.u32 	%r147, %ntid.x;
	add.s32 	%r256, %r256, %r147;
	shl.b32 	%r148, %r147, 2;
	add.s32 	%r255, %r255, %r148;
	add.s32 	%r254, %r254, %r147;
	setp.lt.u32 	%p17, %r256, 128;
	@%p17 bra 	$L__BB0_27;
$L__BB0_31:
	mov.u32 	%r149, %ntid.y;
	add.s32 	%r253, %r253, %r149;
	setp.lt.u32 	%p18, %r253, 16;
	@%p18 bra 	$L__BB0_25;
$L__BB0_32:
	ld.param.u32 	%r242, [_Z10fa1_kernelILi16ELi16ELi128EEvPKfS1_S1_Pfiif_param_4];
	mov.u32 	%r150, %ctaid.y;
	shl.b32 	%r151, %r150, 4;
	add.s32 	%r152, %r151, %r83;
	setp.ge.s32 	%p19, %r152, %r242;
	bar.sync 	0;
	mov.f32 	%f758, %f1;
	@%p19 bra 	$L__BB0_40;
	mov.u32 	%r154, %tid.y;
	shl.b32 	%r155, %r154, 9;
	mov.u32 	%r156, _ZZ10fa1_kernelILi16ELi16ELi128EEvPKfS1_S1_PfiifE3s_Q;
	add.s32 	%r157, %r156, %r155;
	ld.shared.f32 	%f3, [%r157];
	ld.shared.f32 	%f4, [%r157+4];
	ld.shared.f32 	%f5, [%r157+8];
	ld.shared.f32 	%f6, [%r157+12];
	ld.shared.f32 	%f7, [%r157+16];
	ld.shared.f32 	%f8, [%r157+20];
	ld.shared.f32 	%f9, [%r157+24];
	ld.shared.f32 	%f10, [%r157+28];
	ld.shared.f32 	%f11, [%r157+32];
	ld.shared.f32 	%f12, [%r157+36];
	ld.shared.f32 	%f13, [%r157+40];
	ld.shared.f32 	%f14, [%r157+44];
	ld.shared.f32 	%f15, [%r157+48];
	ld.shared.f32 	%f16, [%r157+52];
	ld.shared.f32 	%f17, [%r157+56];
	ld.shared.f32 	%f18, [%r157+60];
	ld.shared.f32 	%f19, [%r157+64];
	ld.shared.f32 	%f20, [%r157+68];
	ld.shared.f32 	%f21, [%r157+72];
	ld.shared.f32 	%f22, [%r157+76];
	ld.shared.f32 	%f23, [%r157+80];
	ld.shared.f32 	%f24, [%r157+84];
	ld.shared.f32 	%f25, [%r157+88];
	ld.shared.f32 	%f26, [%r157+92];
	ld.shared.f32 	%f27, [%r157+96];
	ld.shared.f32 	%f28, [%r157+100];
	ld.shared.f32 	%f29, [%r157+104];
	ld.shared.f32 	%f30, [%r157+108];
	ld.shared.f32 	%f31, [%r157+112];
	ld.shared.f32 	%f32, [%r157+116];
	ld.shared.f32 	%f33, [%r157+120];
	ld.shared.f32 	%f34, [%r157+124];
	ld.shared.f32 	%f35, [%r157+128];
	ld.shared.f32 	%f36, [%r157+132];
	ld.shared.f32 	%f37, [%r157+136];
	ld.shared.f32 	%f38, [%r157+140];
	ld.shared.f32 	%f39, [%r157+144];
	ld.shared.f32 	%f40, [%r157+148];
	ld.shared.f32 	%f41, [%r157+152];
	ld.shared.f32 	%f42, [%r157+156];
	ld.shared.f32 	%f43, [%r157+160];
	ld.shared.f32 	%f44, [%r157+164];
	ld.shared.f32 	%f45, [%r157+168];
	ld.shared.f32 	%f46, [%r157+172];
	ld.shared.f32 	%f47, [%r157+176];
	ld.shared.f32 	%f48, [%r157+180];
	ld.shared.f32 	%f49, [%r157+184];
	ld.shared.f32 	%f50, [%r157+188];
	ld.shared.f32 	%f51, [%r157+192];
	ld.shared.f32 	%f52, [%r157+196];
	ld.shared.f32 	%f53, [%r157+200];
	ld.shared.f32 	%f54, [%r157+204];
	ld.shared.f32 	%f55, [%r157+208];
	ld.shared.f32 	%f56, [%r157+212];
	ld.shared.f32 	%f57, [%r157+216];
	ld.shared.f32 	%f58, [%r157+220];
	ld.shared.f32 	%f59, [%r157+224];
	ld.shared.f32 	%f60, [%r157+228];
	ld.shared.f32 	%f61, [%r157+232];
	ld.shared.f32 	%f62, [%r157+236];
	ld.shared.f32 	%f63, [%r157+240];
	ld.shared.f32 	%f64, [%r157+244];
	ld.shared.f32 	%f65, [%r157+248];
	ld.shared.f32 	%f66, [%r157+252];
	ld.shared.f32 	%f67, [%r157+256];
	ld.shared.f32 	%f68, [%r157+260];
	ld.shared.f32 	%f69, [%r157+264];
	ld.shared.f32 	%f70, [%r157+268];
	ld.shared.f32 	%f71, [%r157+272];
	ld.shared.f32 	%f72, [%r157+276];
	ld.shared.f32 	%f73, [%r157+280];
	ld.shared.f32 	%f74, [%r157+284];
	ld.shared.f32 	%f75, [%r157+288];
	ld.shared.f32 	%f76, [%r157+292];
	ld.shared.f32 	%f77, [%r157+296];
	ld.shared.f32 	%f78, [%r157+300];
	ld.shared.f32 	%f79, [%r157+304];
	ld.shared.f32 	%f80, [%r157+308];
	ld.shared.f32 	%f81, [%r157+312];
	ld.shared.f32 	%f82, [%r157+316];
	ld.shared.f32 	%f83, [%r157+320];
	ld.shared.f32 	%f84, [%r157+324];
	ld.shared.f32 	%f85, [%r157+328];
	ld.shared.f32 	%f86, [%r157+332];
	ld.shared.f32 	%f87, [%r157+336];
	ld.shared.f32 	%f88, [%r157+340];
	ld.shared.f32 	%f89, [%r157+344];
	ld.shared.f32 	%f90, [%r157+348];
	ld.shared.f32 	%f91, [%r157+352];
	ld.shared.f32 	%f92, [%r157+356];
	ld.shared.f32 	%f93, [%r157+360];
	ld.shared.f32 	%f94, [%r157+364];
	ld.shared.f32 	%f95, [%r157+368];
	ld.shared.f32 	%f96, [%r157+372];
	ld.shared.f32 	%f97, [%r157+376];
	ld.shared.f32 	%f98, [%r157+380];
	ld.shared.f32 	%f99, [%r157+384];
	ld.shared.f32 	%f100, [%r157+388];
	ld.shared.f32 	%f101, [%r157+392];
	ld.shared.f32 	%f102, [%r157+396];
	ld.shared.f32 	%f103, [%r157+400];
	ld.shared.f32 	%f104, [%r157+404];
	ld.shared.f32 	%f105, [%r157+408];
	ld.shared.f32 	%f106, [%r157+412];
	ld.shared.f32 	%f107, [%r157+416];
	ld.shared.f32 	%f108, [%r157+420];
	ld.shared.f32 	%f109, [%r157+424];
	ld.shared.f32 	%f110, [%r157+428];
	ld.shared.f32 	%f111, [%r157+432];
	ld.shared.f32 	%f112, [%r157+436];
	ld.shared.f32 	%f113, [%r157+440];
	ld.shared.f32 	%f114, [%r157+444];
	ld.shared.f32 	%f115, [%r157+448];
	ld.shared.f32 	%f116, [%r157+452];
	ld.shared.f32 	%f117, [%r157+456];
	ld.shared.f32 	%f118, [%r157+460];
	ld.shared.f32 	%f119, [%r157+464];
	ld.shared.f32 	%f120, [%r157+468];
	ld.shared.f32 	%f121, [%r157+472];
	ld.shared.f32 	%f122, [%r157+476];
	ld.shared.f32 	%f123, [%r157+480];
	ld.shared.f32 	%f124, [%r157+484];
	ld.shared.f32 	%f125, [%r157+488];
	ld.shared.f32 	%f126, [%r157+492];
	ld.shared.f32 	%f127, [%r157+496];
	ld.shared.f32 	%f128, [%r157+500];
	ld.shared.f32 	%f129, [%r157+504];
	ld.shared.f32 	%f130, [%r157+508];
	mov.f32 	%f760, 0fFF800000;
	mov.b32 	%r257, 0;
$L__BB0_34:
	ld.param.f32 	%f757, [_Z10fa1_kernelILi16ELi16ELi128EEvPKfS1_S1_Pfiif_param_6];
	ld.param.u32 	%r246, [_Z10fa1_kernelILi16ELi16ELi128EEvPKfS1_S1_Pfiif_param_5];
	shl.b32 	%r158, %r257, 9;
	mov.u32 	%r159, _ZZ10fa1_kernelILi16ELi16ELi128EEvPKfS1_S1_PfiifE3s_K;
	add.s32 	%r160, %r159, %r158;
	ld.shared.f32 	%f169, [%r160];
	fma.rn.f32 	%f170, %f3, %f169, 0f00000000;
	ld.shared.f32 	%f171, [%r160+4];
	fma.rn.f32 	%f172, %f4, %f171, %f170;
	ld.shared.f32 	%f173, [%r160+8];
	fma.rn.f32 	%f174, %f5, %f173, %f172;
	ld.shared.f32 	%f175, [%r160+12];
	fma.rn.f32 	%f176, %f6, %f175, %f174;
	ld.shared.f32 	%f177, [%r160+16];
	fma.rn.f32 	%f178, %f7, %f177, %f176;
	ld.shared.f32 	%f179, [%r160+20];
	fma.rn.f32 	%f180, %f8, %f179, %f178;
	ld.shared.f32 	%f181, [%r160+24];
	fma.rn.f32 	%f182, %f9, %f181, %f180;
	ld.shared.f32 	%f183, [%r160+28];
	fma.rn.f32 	%f184, %f10, %f183, %f182;
	ld.shared.f32 	%f185, [%r160+32];
	fma.rn.f32 	%f186, %f11, %f185, %f184;
	ld.shared.f32 	%f187, [%r160+36];
	fma.rn.f32 	%f188, %f12, %f187, %f186;
	ld.shared.f32 	%f189, [%r160+40];
	fma.rn.f32 	%f190, %f13, %f189, %f188;
	ld.shared.f32 	%f191, [%r160+44];
	fma.rn.f32 	%f192, %f14, %f191, %f190;
	ld.shared.f32 	%f193, [%r160+48];
	fma.rn.f32 	%f194, %f15, %f193, %f192;
	ld.shared.f32 	%f195, [%r160+52];
	fma.rn.f32 	%f196, %f16, %f195, %f194;
	ld.shared.f32 	%f197, [%r160+56];
	fma.rn.f32 	%f198, %f17, %f197, %f196;
	ld.shared.f32 	%f199, [%r160+60];
	fma.rn.f32 	%f200, %f18, %f199, %f198;
	ld.shared.f32 	%f201, [%r160+64];
	fma.rn.f32 	%f202, %f19, %f201, %f200;
	ld.shared.f32 	%f203, [%r160+68];
	fma.rn.f32 	%f204, %f20, %f203, %f202;
	ld.shared.f32 	%f205, [%r160+72];
	fma.rn.f32 	%f206, %f21, %f205, %f204;
	ld.shared.f32 	%f207, [%r160+76];
	fma.rn.f32 	%f208, %f22, %f207, %f206;
	ld.shared.f32 	%f209, [%r160+80];
	fma.rn.f32 	%f210, %f23, %f209, %f208;
	ld.shared.f32 	%f211, [%r160+84];
	fma.rn.f32 	%f212, %f24, %f211, %f210;
	ld.shared.f32 	%f213, [%r160+88];
	fma.rn.f32 	%f214, %f25, %f213, %f212;
	ld.shared.f32 	%f215, [%r160+92];
	fma.rn.f32 	%f216, %f26, %f215, %f214;
	ld.shared.f32 	%f217, [%r160+96];
	fma.rn.f32 	%f218, %f27, %f217, %f216;
	ld.shared.f32 	%f219, [%r160+100];
	fma.rn.f32 	%f220, %f28, %f219, %f218;
	ld.shared.f32 	%f221, [%r160+104];
	fma.rn.f32 	%f222, %f29, %f221, %f220;
	ld.shared.f32 	%f223, [%r160+108];
	fma.rn.f32 	%f224, %f30, %f223, %f222;
	ld.shared.f32 	%f225, [%r160+112];
	fma.rn.f32 	%f226, %f31, %f225, %f224;
	ld.shared.f32 	%f227, [%r160+116];
	fma.rn.f32 	%f228, %f32, %f227, %f226;
	ld.shared.f32 	%f229, [%r160+120];
	fma.rn.f32 	%f230, %f33, %f229, %f228;
	ld.shared.f32 	%f231, [%r160+124];
	fma.rn.f32 	%f232, %f34, %f231, %f230;
	ld.shared.f32 	%f233, [%r160+128];
	fma.rn.f32 	%f234, %f35, %f233, %f232;
	ld.shared.f32 	%f235, [%r160+132];
	fma.rn.f32 	%f236, %f36, %f235, %f234;
	ld.shared.f32 	%f237, [%r160+136];
	fma.rn.f32 	%f238, %f37, %f237, %f236;
	ld.shared.f32 	%f239, [%r160+140];
	fma.rn.f32 	%f240, %f38, %f239, %f238;
	ld.shared.f32 	%f241, [%r160+144];
	fma.rn.f32 	%f242, %f39, %f241, %f240;
	ld.shared.f32 	%f243, [%r160+148];
	fma.rn.f32 	%f244, %f40, %f243, %f242;
	ld.shared.f32 	%f245, [%r160+152];
	fma.rn.f32 	%f246, %f41, %f245, %f244;
	ld.shared.f32 	%f247, [%r160+156];
	fma.rn.f32 	%f248, %f42, %f247, %f246;
	ld.shared.f32 	%f249, [%r160+160];
	fma.rn.f32 	%f250, %f43, %f249, %f248;
	ld.shared.f32 	%f251, [%r160+164];
	fma.rn.f32 	%f252, %f44, %f251, %f250;
	ld.shared.f32 	%f253, [%r160+168];
	fma.rn.f32 	%f254, %f45, %f253, %f252;
	ld.shared.f32 	%f255, [%r160+172];
	fma.rn.f32 	%f256, %f46, %f255, %f254;
	ld.shared.f32 	%f257, [%r160+176];
	fma.rn.f32 	%f258, %f47, %f257, %f256;
	ld.shared.f32 	%f259, [%r160+180];
	fma.rn.f32 	%f260, %f48, %f259, %f258;
	ld.shared.f32 	%f261, [%r160+184];
	fma.rn.f32 	%f262, %f49, %f261, %f260;
	ld.shared.f32 	%f263, [%r160+188];
	fma.rn.f32 	%f264, %f50, %f263, %f262;
	ld.shared.f32 	%f265, [%r160+192];
	fma.rn.f32 	%f266, %f51, %f265, %f264;
	ld.shared.f32 	%f267, [%r160+196];
	fma.rn.f32 	%f268, %f52, %f267, %f266;
	ld.shared.f32 	%f269, [%r160+200];
	fma.rn.f32 	%f270, %f53, %f269, %f268;
	ld.shared.f32 	%f271, [%r160+204];
	fma.rn.f32 	%f272, %f54, %f271, %f270;
	ld.shared.f32 	%f273, [%r160+208];
	fma.rn.f32 	%f274, %f55, %f273, %f272;
	ld.shared.f32 	%f275, [%r160+212];
	fma.rn.f32 	%f276, %f56, %f275, %f274;
	ld.shared.f32 	%f277, [%r160+216];
	fma.rn.f32 	%f278, %f57, %f277, %f276;
	ld.shared.f32 	%f279, [%r160+220];
	fma.rn.f32 	%f280, %f58, %f279, %f278;
	ld.shared.f32 	%f281, [%r160+224];
	fma.rn.f32 	%f282, %f59, %f281, %f280;
	ld.shared.f32 	%f283, [%r160+228];
	fma.rn.f32 	%f284, %f60, %f283, %f282;
	ld.shared.f32 	%f285, [%r160+232];
	fma.rn.f32 	%f286, %f61, %f285, %f284;
	ld.shared.f32 	%f287, [%r160+236];
	fma.rn.f32 	%f288, %f62, %f287, %f286;
	ld.shared.f32 	%f289, [%r160+240];
	fma.rn.f32 	%f290, %f63, %f289, %f288;
	ld.shared.f32 	%f291, [%r160+244];
	fma.rn.f32 	%f292, %f64, %f291, %f290;
	ld.shared.f32 	%f293, [%r160+248];
	fma.rn.f32 	%f294, %f65, %f293, %f292;
	ld.shared.f32 	%f295, [%r160+252];
	fma.rn.f32 	%f296, %f66, %f295, %f294;
	ld.shared.f32 	%f297, [%r160+256];
	fma.rn.f32 	%f298, %f67, %f297, %f296;
	ld.shared.f32 	%f299, [%r160+260];
	fma.rn.f32 	%f300, %f68, %f299, %f298;
	ld.shared.f32 	%f301, [%r160+264];
	fma.rn.f32 	%f302, %f69, %f301, %f300;
	ld.shared.f32 	%f303, [%r160+268];
	fma.rn.f32 	%f304, %f70, %f303, %f302;
	ld.shared.f32 	%f305, [%r160+272];
	fma.rn.f32 	%f306, %f71, %f305, %f304;
	ld.shared.f32 	%f307, [%r160+276];
	fma.rn.f32 	%f308, %f72, %f307, %f306;
	ld.shared.f32 	%f309, [%r160+280];
	fma.rn.f32 	%f310, %f73, %f309, %f308;
	ld.shared.f32 	%f311, [%r160+284];
	fma.rn.f32 	%f312, %f74, %f311, %f310;
	ld.shared.f32 	%f313, [%r160+288];
	fma.rn.f32 	%f314, %f75, %f313, %f312;
	ld.shared.f32 	%f315, [%r160+292];
	fma.rn.f32 	%f316, %f76, %f315, %f314;
	ld.shared.f32 	%f317, [%r160+296];
	fma.rn.f32 	%f318, %f77, %f317, %f316;
	ld.shared.f32 	%f319, [%r160+300];
	fma.rn.f32 	%f320, %f78, %f319, %f318;
	ld.shared.f32 	%f321, [%r160+304];
	fma.rn.f32 	%f322, %f79, %f321, %f320;
	ld.shared.f32 	%f323, [%r160+308];
	fma.rn.f32 	%f324, %f80, %f323, %f322;
	ld.shared.f32 	%f325, [%r160+312];
	fma.rn.f32 	%f326, %f81, %f325, %f324;
	ld.shared.f32 	%f327, [%r160+316];
	fma.rn.f32 	%f328, %f82, %f327, %f326;
	ld.shared.f32 	%f329, [%r160+320];
	fma.rn.f32 	%f330, %f83, %f329, %f328;
	ld.shared.f32 	%f331, [%r160+324];
	fma.rn.f32 	%f332, %f84, %f331, %f330;
	ld.shared.f32 	%f333, [%r160+328];
	fma.rn.f32 	%f334, %f85, %f333, %f332;
	ld.shared.f32 	%f335, [%r160+332];
	fma.rn.f32 	%f336, %f86, %f335, %f334;
	ld.shared.f32 	%f337, [%r160+336];
	fma.rn.f32 	%f338, %f87, %f337, %f336;
	ld.shared.f32 	%f339, [%r160+340];
	fma.rn.f32 	%f340, %f88, %f339, %f338;
	ld.shared.f32 	%f341, [%r160+344];
	fma.rn.f32 	%f342, %f89, %f341, %f340;
	ld.shared.f32 	%f343, [%r160+348];
	fma.rn.f32 	%f344, %f90, %f343, %f342;
	ld.shared.f32 	%f345, [%r160+352];
	fma.rn.f32 	%f346, %f91, %f345, %f344;
	ld.shared.f32 	%f347, [%r160+356];
	fma.rn.f32 	%f348, %f92, %f347, %f346;
	ld.shared.f32 	%f349, [%r160+360];
	fma.rn.f32 	%f350, %f93, %f349, %f348;
	ld.shared.f32 	%f351, [%r160+364];
	fma.rn.f32 	%f352, %f94, %f351, %f350;
	ld.shared.f32 	%f353, [%r160+368];
	fma.rn.f32 	%f354, %f95, %f353, %f352;
	ld.shared.f32 	%f355, [%r160+372];
	fma.rn.f32 	%f356, %f96, %f355, %f354;
	ld.shared.f32 	%f357, [%r160+376];
	fma.rn.f32 	%f358, %f97, %f357, %f356;
	ld.shared.f32 	%f359, [%r160+380];
	fma.rn.f32 	%f360, %f98, %f359, %f358;
	ld.shared.f32 	%f361, [%r160+384];
	fma.rn.f32 	%f362, %f99, %f361, %f360;
	ld.shared.f32 	%f363, [%r160+388];
	fma.rn.f32 	%f364, %f100, %f363, %f362;
	ld.shared.f32 	%f365, [%r160+392];
	fma.rn.f32 	%f366, %f101, %f365, %f364;
	ld.shared.f32 	%f367, [%r160+396];
	fma.rn.f32 	%f368, %f102, %f367, %f366;
	ld.shared.f32 	%f369, [%r160+400];
	fma.rn.f32 	%f370, %f103, %f369, %f368;
	ld.shared.f32 	%f371, [%r160+404];
	fma.rn.f32 	%f372, %f104, %f371, %f370;
	ld.shared.f32 	%f373, [%r160+408];
	fma.rn.f32 	%f374, %f105, %f373, %f372;
	ld.shared.f32 	%f375, [%r160+412];
	fma.rn.f32 	%f376, %f106, %f375, %f374;
	ld.shared.f32 	%f377, [%r160+416];
	fma.rn.f32 	%f378, %f107, %f377, %f376;
	ld.shared.f32 	%f379, [%r160+420];
	fma.rn.f32 	%f380, %f108, %f379, %f378;
	ld.shared.f32 	%f381, [%r160+424];
	fma.rn.f32 	%f382, %f109, %f381, %f380;
	ld.shared.f32 	%f383, [%r160+428];
	fma.rn.f32 	%f384, %f110, %f383, %f382;
	ld.shared.f32 	%f385, [%r160+432];
	fma.rn.f32 	%f386, %f111, %f385, %f384;
	ld.shared.f32 	%f387, [%r160+436];
	fma.rn.f32 	%f388, %f112, %f387, %f386;
	ld.shared.f32 	%f389, [%r160+440];
	fma.rn.f32 	%f390, %f113, %f389, %f388;
	ld.shared.f32 	%f391, [%r160+444];
	fma.rn.f32 	%f392, %f114, %f391, %f390;
	ld.shared.f32 	%f393, [%r160+448];
	fma.rn.f32 	%f394, %f115, %f393, %f392;
	ld.shared.f32 	%f395, [%r160+452];
	fma.rn.f32 	%f396, %f116, %f395, %f394;
	ld.shared.f32 	%f397, [%r160+456];
	fma.rn.f32 	%f398, %f117, %f397, %f396;
	ld.shared.f32 	%f399, [%r160+460];
	fma.rn.f32 	%f400, %f118, %f399, %f398;
	ld.shared.f32 	%f401, [%r160+464];
	fma.rn.f32 	%f402, %f119, %f401, %f400;
	ld.shared.f32 	%f403, [%r160+468];
	fma.rn.f32 	%f404, %f120, %f403, %f402;
	ld.shared.f32 	%f405, [%r160+472];
	fma.rn.f32 	%f406, %f121, %f405, %f404;
	ld.shared.f32 	%f407, [%r160+476];
	fma.rn.f32 	%f408, %f122, %f407, %f406;
	ld.shared.f32 	%f409, [%r160+480];
	fma.rn.f32 	%f410, %f123, %f409, %f408;
	ld.shared.f32 	%f411, [%r160+484];
	fma.rn.f32 	%f412, %f124, %f411, %f410;
	ld.shared.f32 	%f413, [%r160+488];
	fma.rn.f32 	%f414, %f125, %f413, %f412;
	ld.shared.f32 	%f415, [%r160+492];
	fma.rn.f32 	%f416, %f126, %f415, %f414;
	ld.shared.f32 	%f417, [%r160+496];
	fma.rn.f32 	%f418, %f127, %f417, %f416;
	ld.shared.f32 	%f419, [%r160+500];
	fma.rn.f32 	%f420, %f128, %f419, %f418;
	ld.shared.f32 	%f421, [%r160+504];
	fma.rn.f32 	%f422, %f129, %f421, %f420;
	ld.shared.f32 	%f423, [%r160+508];
	fma.rn.f32 	%f424, %f130, %f423, %f422;
	mul.f32 	%f425, %f757, %f424;
	shl.b32 	%r161, %r252, 4;
	add.s32 	%r162, %r161, %r257;
	setp.lt.s32 	%p20, %r162, %r246;
	selp.f32 	%f426, %f425, 0fFF800000, %p20;
	mul.wide.u32 	%rd30, %r257, 4;
	add.s64 	%rd31, %rd3, %rd30;
	st.local.f32 	[%rd31], %f426;
	max.f32 	%f760, %f760, %f426;
	add.s32 	%r257, %r257, 1;
	setp.ne.s32 	%p21, %r257, 16;
	@%p21 bra 	$L__BB0_34;
	mov.u32 	%r259, %tid.x;
	setp.gt.u32 	%p22, %r259, 127;
	max.f32 	%f758, %f1, %f760;
	sub.f32 	%f427, %f1, %f758;
	fma.rn.f32 	%f428, %f427, 0f3BBB989D, 0f3F000000;
	cvt.sat.f32.f32 	%f429, %f428;
	mov.f32 	%f430, 0f4B400001;
	mov.f32 	%f431, 0f437C0000;
	fma.rm.f32 	%f432, %f429, %f431, %f430;
	add.f32 	%f433, %f432, 0fCB40007F;
	neg.f32 	%f434, %f433;
	fma.rn.f32 	%f435, %f427, 0f3FB8AA3B, %f434;
	fma.rn.f32 	%f436, %f427, 0f32A57060, %f435;
	mov.b32 	%r163, %f432;
	shl.b32 	%r164, %r163, 23;
	mov.b32 	%f437, %r164;
	ex2.approx.ftz.f32 	%f438, %f436;
	mul.f32 	%f134, %f438, %f437;
	sub.f32 	%f439, %f760, %f758;
	fma.rn.f32 	%f440, %f439, 0f3BBB989D, 0f3F000000;
	cvt.sat.f32.f32 	%f441, %f440;
	fma.rm.f32 	%f442, %f441, %f431, %f430;
	add.f32 	%f443, %f442, 0fCB40007F;
	neg.f32 	%f444, %f443;
	fma.rn.f32 	%f445, %f439, 0f3FB8AA3B, %f444;
	fma.rn.f32 	%f446, %f439, 0f32A57060, %f445;
	mov.b32 	%r165, %f442;
	shl.b32 	%r166, %r165, 23;
	mov.b32 	%f447, %r166;
	ex2.approx.ftz.f32 	%f448, %f446;
	mul.f32 	%f135, %f448, %f447;
	ld.local.v4.f32 	{%f449, %f450, %f451, %f452}, [%rd3];
	sub.f32 	%f453, %f449, %f760;
	fma.rn.f32 	%f454, %f453, 0f3BBB989D, 0f3F000000;
	cvt.sat.f32.f32 	%f455, %f454;
	fma.rm.f32 	%f456, %f455, %f431, %f430;
	add.f32 	%f457, %f456, 0fCB40007F;
	neg.f32 	%f458, %f457;
	fma.rn.f32 	%f459, %f453, 0f3FB8AA3B, %f458;
	fma.rn.f32 	%f460, %f453, 0f32A57060, %f459;
	mov.b32 	%r167, %f456;
	shl.b32 	%r168, %r167, 23;
	mov.b32 	%f461, %r168;
	ex2.approx.ftz.f32 	%f462, %f460;
	mul.f32 	%f136, %f462, %f461;
	add.f32 	%f463, %f136, 0f00000000;
	sub.f32 	%f464, %f450, %f760;
	fma.rn.f32 	%f465, %f464, 0f3BBB989D, 0f3F000000;
	cvt.sat.f32.f32 	%f466, %f465;
	fma.rm.f32 	%f467, %f466, %f431, %f430;
	add.f32 	%f468, %f467, 0fCB40007F;
	neg.f32 	%f469, %f468;
	fma.rn.f32 	%f470, %f464, 0f3FB8AA3B, %f469;
	fma.rn.f32 	%f471, %f464, 0f32A57060, %f470;
	mov.b32 	%r169, %f467;
	shl.b32 	%r170, %r169, 23;
	mov.b32 	%f472, %r170;
	ex2.approx.ftz.f32 	%f473, %f471;
	mul.f32 	%f137, %f473, %f472;
	add.f32 	%f474, %f463, %f137;
	sub.f32 	%f475, %f451, %f760;
	fma.rn.f32 	%f476, %f475, 0f3BBB989D, 0f3F000000;
	cvt.sat.f32.f32 	%f477, %f476;
	fma.rm.f32 	%f478, %f477, %f431, %f430;
	add.f32 	%f479, %f478, 0fCB40007F;
	neg.f32 	%f480, %f479;
	fma.rn.f32 	%f481, %f475, 0f3FB8AA3B, %f480;
	fma.rn.f32 	%f482, %f475, 0f32A57060, %f481;
	mov.b32 	%r171, %f478;
	shl.b32 	%r172, %r171, 23;
	mov.b32 	%f483, %r172;
	ex2.approx.ftz.f32 	%f484, %f482;
	mul.f32 	%f138, %f484, %f483;
	add.f32 	%f485, %f474, %f138;
	sub.f32 	%f486, %f452, %f760;
	fma.rn.f32 	%f487, %f486, 0f3BBB989D, 0f3F000000;
	cvt.sat.f32.f32 	%f488, %f487;
	fma.rm.f32 	%f489, %f488, %f431, %f430;
	add.f32 	%f490, %f489, 0fCB40007F;
	neg.f32 	%f491, %f490;
	fma.rn.f32 	%f492, %f486, 0f3FB8AA3B, %f491;
	fma.rn.f32 	%f493, %f486, 0f32A57060, %f492;
	mov.b32 	%r173, %f489;
	shl.b32 	%r174, %r173, 23;
	mov.b32 	%f494, %r174;
	ex2.approx.ftz.f32 	%f495, %f493;
	mul.f32 	%f139, %f495, %f494;
	st.local.v4.f32 	[%rd3], {%f136, %f137, %f138, %f139};
	add.f32 	%f496, %f485, %f139;
	ld.local.v4.f32 	{%f497, %f498, %f499, %f500}, [%rd3+16];
	sub.f32 	%f501, %f497, %f760;
	fma.rn.f32 	%f502, %f501, 0f3BBB989D, 0f3F000000;
	cvt.sat.f32.f32 	%f503, %f502;
	fma.rm.f32 	%f504, %f503, %f431, %f430;
	add.f32 	%f505, %f504, 0fCB40007F;
	neg.f32 	%f506, %f505;
	fma.rn.f32 	%f507, %f501, 0f3FB8AA3B, %f506;
	fma.rn.f32 	%f508, %f501, 0f32A57060, %f507;
	mov.b32 	%r175, %f504;
	shl.b32 	%r176, %r175, 23;
	mov.b32 	%f509, %r176;
	ex2.approx.ftz.f32 	%f510, %f508;
	mul.f32 	%f140, %f510, %f509;
	add.f32 	%f511, %f496, %f140;
	sub.f32 	%f512, %f498, %f760;
	fma.rn.f32 	%f513, %f512, 0f3BBB989D, 0f3F000000;
	cvt.sat.f32.f32 	%f514, %f513;
	fma.rm.f32 	%f515, %f514, %f431, %f430;
	add.f32 	%f516, %f515, 0fCB40007F;
	neg.f32 	%f517, %f516;
	fma.rn.f32 	%f518, %f512, 0f3FB8AA3B, %f517;
	fma.rn.f32 	%f519, %f512, 0f32A57060, %f518;
	mov.b32 	%r177, %f515;
	shl.b32 	%r178, %r177, 23;
	mov.b32 	%f520, %r178;
	ex2.approx.ftz.f32 	%f521, %f519;
	mul.f32 	%f141, %f521, %f520;
	add.f32 	%f522, %f511, %f141;
	sub.f32 	%f523, %f499, %f760;
	fma.rn.f32 	%f524, %f523, 0f3BBB989D, 0f3F000000;
	cvt.sat.f32.f32 	%f525, %f524;
	fma.rm.f32 	%f526, %f525, %f431, %f430;
	add.f32 	%f527, %f526, 0fCB40007F;
	neg.f32 	%f528, %f527;
	fma.rn.f32 	%f529, %f523, 0f3FB8AA3B, %f528;
	fma.rn.f32 	%f530, %f523, 0f32A57060, %f529;
	mov.b32 	%r179, %f526;
	shl.b32 	%r180, %r179, 23;
	mov.b32 	%f531, %r180;
	ex2.approx.ftz.f32 	%f532, %f530;
	mul.f32 	%f142, %f532, %f531;
	add.f32 	%f533, %f522, %f142;
	sub.f32 	%f534, %f500, %f760;
	fma.rn.f32 	%f535, %f534, 0f3BBB989D, 0f3F000000;
	cvt.sat.f32.f32 	%f536, %f535;
	fma.rm.f32 	%f537, %f536, %f431, %f430;
	add.f32 	%f538, %f537, 0fCB40007F;
	neg.f32 	%f539, %f538;
	fma.rn.f32 	%f540, %f534, 0f3FB8AA3B, %f539;
	fma.rn.f32 	%f541, %f534, 0f32A57060, %f540;
	mov.b32 	%r181, %f537;
	shl.b32 	%r182, %r181, 23;
	mov.b32 	%f542, %r182;
	ex2.approx.ftz.f32 	%f543, %f541;
	mul.f32 	%f143, %f543, %f542;
	st.local.v4.f32 	[%rd3+16], {%f140, %f141, %f142, %f143};
	add.f32 	%f544, %f533, %f143;
	ld.local.v4.f32 	{%f545, %f546, %f547, %f548}, [%rd3+32];
	sub.f32 	%f549, %f545, %f760;
	fma.rn.f32 	%f550, %f549, 0f3BBB989D, 0f3F000000;
	cvt.sat.f32.f32 	%f551, %f550;
	fma.rm.f32 	%f552, %f551, %f431, %f430;
	add.f32 	%f553, %f552, 0fCB40007F;
	neg.f32 	%f554, %f553;
	fma.rn.f32 	%f555, %f549, 0f3FB8AA3B, %f554;
	fma.rn.f32 	%f556, %f549, 0f32A57060, %f555;
	mov.b32 	%r183, %f552;
	shl.b32 	%r184, %r183, 23;
	mov.b32 	%f557, %r184;
	ex2.approx.ftz.f32 	%f558, %f556;
	mul.f32 	%f144, %f558, %f557;
	add.f32 	%f559, %f544, %f144;
	sub.f32 	%f560, %f546, %f760;
	fma.rn.f32 	%f561, %f560, 0f3BBB989D, 0f3F000000;
	cvt.sat.f32.f32 	%f562, %f561;
	fma.rm.f32 	%f563, %f562, %f431, %f430;
	add.f32 	%f564, %f563, 0fCB40007F;
	neg.f32 	%f565, %f564;
	fma.rn.f32 	%f566, %f560, 0f3FB8AA3B, %f565;
	fma.rn.f32 	%f567, %f560, 0f32A57060, %f566;
	mov.b32 	%r185, %f563;
	shl.b32 	%r186, %r185, 23;
	mov.b32 	%f568, %r186;
	ex2.approx.ftz.f32 	%f569, %f567;
	mul.f32 	%f145, %f569, %f568;
	add.f32 	%f570, %f559, %f145;
	sub.f32 	%f571, %f547, %f760;
	fma.rn.f32 	%f572, %f571, 0f3BBB989D, 0f3F000000;
	cvt.sat.f32.f32 	%f573, %f572;
	fma.rm.f32 	%f574, %f573, %f431, %f430;
	add.f32 	%f575, %f574, 0fCB40007F;
	neg.f32 	%f576, %f575;
	fma.rn.f32 	%f577, %f571, 0f3FB8AA3B, %f576;
	fma.rn.f32 	%f578, %f571, 0f32A57060, %f577;
	mov.b32 	%r187, %f574;
	shl.b32 	%r188, %r187, 23;
	mov.b32 	%f579, %r188;
	ex2.approx.ftz.f32 	%f580, %f578;
	mul.f32 	%f146, %f580, %f579;
	add.f32 	%f581, %f570, %f146;
	sub.f32 	%f582, %f548, %f760;
	fma.rn.f32 	%f583, %f582, 0f3BBB989D, 0f3F000000;
	cvt.sat.f32.f32 	%f584, %f583;
	fma.rm.f32 	%f585, %f584, %f431, %f430;
	add.f32 	%f586, %f585, 0fCB40007F;
	neg.f32 	%f587, %f586;
	fma.rn.f32 	%f588, %f582, 0f3FB8AA3B, %f587;
	fma.rn.f32 	%f589, %f582, 0f32A57060, %f588;
	mov.b32 	%r189, %f585;
	shl.b32 	%r190, %r189, 23;
	mov.b32 	%f590, %r190;
	ex2.approx.ftz.f32 	%f591, %f589;
	mul.f32 	%f147, %f591, %f590;
	st.local.v4.f32 	[%rd3+32], {%f144, %f145, %f146, %f147};
	add.f32 	%f592, %f581, %f147;
	ld.local.v4.f32 	{%f593, %f594, %f595, %f596}, [%rd3+48];
	sub.f32 	%f597, %f593, %f760;
	fma.rn.f32 	%f598, %f597, 0f3BBB989D, 0f3F000000;
	cvt.sat.f32.f32 	%f599, %f598;
	fma.rm.f32 	%f600, %f599, %f431, %f430;
	add.f32 	%f601, %f600, 0fCB40007F;
	neg.f32 	%f602, %f601;
	fma.rn.f32 	%f603, %f597, 0f3FB8AA3B, %f602;
	fma.rn.f32 	%f604, %f597, 0f32A57060, %f603;
	mov.b32 	%r191, %f600;
	shl.b32 	%r192, %r191, 23;
	mov.b32 	%f605, %r192;
	ex2.approx.ftz.f32 	%f606, %f604;
	mul.f32 	%f148, %f606, %f605;
	add.f32 	%f607, %f592, %f148;
	sub.f32 	%f608, %f594, %f760;
	fma.rn.f32 	%f609, %f608, 0f3BBB989D, 0f3F000000;
	cvt.sat.f32.f32 	%f610, %f609;
	fma.rm.f32 	%f611, %f610, %f431, %f430;
	add.f32 	%f612, %f611, 0fCB40007F;
	neg.f32 	%f613, %f612;
	fma.rn.f32 	%f614, %f608, 0f3FB8AA3B, %f613;
	fma.rn.f32 	%f615, %f608, 0f32A57060, %f614;
	mov.b32 	%r193, %f611;
	shl.b32 	%r194, %r193, 23;
	mov.b32 	%f616, %r194;
	ex2.approx.ftz.f32 	%f617, %f615;
	mul.f32 	%f149, %f617, %f616;
	add.f32 	%f618, %f607, %f149;
	sub.f32 	%f619, %f595, %f760;
	fma.rn.f32 	%f620, %f619, 0f3BBB989D, 0f3F000000;
	cvt.sat.f32.f32 	%f621, %f620;
	fma.rm.f32 	%f622, %f621, %f431, %f430;
	add.f32 	%f623, %f622, 0fCB40007F;
	neg.f32 	%f624, %f623;
	fma.rn.f32 	%f625, %f619, 0f3FB8AA3B, %f624;
	fma.rn.f32 	%f626, %f619, 0f32A57060, %f625;
	mov.b32 	%r195, %f622;
	shl.b32 	%r196, %r195, 23;
	mov.b32 	%f627, %r196;
	ex2.approx.ftz.f32 	%f628, %f626;
	mul.f32 	%f150, %f628, %f627;
	add.f32 	%f629, %f618, %f150;
	sub.f32 	%f630, %f596, %f760;
	fma.rn.f32 	%f631, %f630, 0f3BBB989D, 0f3F000000;
	cvt.sat.f32.f32 	%f632, %f631;
	fma.rm.f32 	%f633, %f632, %f431, %f430;
	add.f32 	%f634, %f633, 0fCB40007F;
	neg.f32 	%f635, %f634;
	fma.rn.f32 	%f636, %f630, 0f3FB8AA3B, %f635;
	fma.rn.f32 	%f637, %f630, 0f32A57060, %f636;
	mov.b32 	%r197, %f633;
	shl.b32 	%r198, %r197, 23;
	mov.b32 	%f638, %r198;
	ex2.approx.ftz.f32 	%f639, %f637;
	mul.f32 	%f151, %f639, %f638;
	st.local.v4.f32 	[%rd3+48], {%f148, %f149, %f150, %f151};
	add.f32 	%f640, %f629, %f151;
	mul.f32 	%f641, %f135, %f640;
	fma.rn.f32 	%f759, %f759, %f134, %f641;
	@%p22 bra 	$L__BB0_40;
	mov.u32 	%r38, %ntid.x;
	add.s32 	%r39, %r259, %r38;
	setp.lt.u32 	%p23, %r39, 128;
	selp.u32 	%r199, -1, 0, %p23;
	add.s32 	%r200, %r18, %r199;
	and.b32  	%r201, %r200, 1;
	setp.eq.b32 	%p24, %r201, 1;
	@%p24 bra 	$L__BB0_38;
	shl.b32 	%r202, %r259, 2;
	mov.u32 	%r203, _ZZ10fa1_kernelILi16ELi16ELi128EEvPKfS1_S1_PfiifE3s_V;
	add.s32 	%r204, %r203, %r202;
	ld.shared.f32 	%f642, [%r204];
	fma.rn.f32 	%f643, %f136, %f642, 0f00000000;
	ld.shared.f32 	%f644, [%r204+512];
	fma.rn.f32 	%f645, %f137, %f644, %f643;
	ld.shared.f32 	%f646, [%r204+1024];
	fma.rn.f32 	%f647, %f138, %f646, %f645;
	ld.shared.f32 	%f648, [%r204+1536];
	fma.rn.f32 	%f649, %f139, %f648, %f647;
	ld.shared.f32 	%f650, [%r204+2048];
	fma.rn.f32 	%f651, %f140, %f650, %f649;
	ld.shared.f32 	%f652, [%r204+2560];
	fma.rn.f32 	%f653, %f141, %f652, %f651;
	ld.shared.f32 	%f654, [%r204+3072];
	fma.rn.f32 	%f655, %f142, %f654, %f653;
	ld.shared.f32 	%f656, [%r204+3584];
	fma.rn.f32 	%f657, %f143, %f656, %f655;
	ld.shared.f32 	%f658, [%r204+4096];
	fma.rn.f32 	%f659, %f144, %f658, %f657;
	ld.shared.f32 	%f660, [%r204+4608];
	fma.rn.f32 	%f661, %f145, %f660, %f659;
	ld.shared.f32 	%f662, [%r204+5120];
	fma.rn.f32 	%f663, %f146, %f662, %f661;
	ld.shared.f32 	%f664, [%r204+5632];
	fma.rn.f32 	%f665, %f147, %f664, %f663;
	ld.shared.f32 	%f666, [%r204+6144];
	fma.rn.f32 	%f667, %f148, %f666, %f665;
	ld.shared.f32 	%f668, [%r204+6656];
	fma.rn.f32 	%f669, %f149, %f668, %f667;
	ld.shared.f32 	%f670, [%r204+7168];
	fma.rn.f32 	%f671, %f150, %f670, %f669;
	ld.shared.f32 	%f672, [%r204+7680];
	fma.rn.f32 	%f673, %f151, %f672, %f671;
	mul.wide.u32 	%rd32, %r259, 4;
	add.s64 	%rd33, %rd2, %rd32;
	ld.local.f32 	%f674, [%rd33];
	mul.f32 	%f675, %f134, %f674;
	fma.rn.f32 	%f676, %f135, %f673, %f675;
	st.local.f32 	[%rd33], %f676;
	mov.u32 	%r259, %r39;
$L__BB0_38:
	setp.lt.u32 	%p25, %r39, 128;
	selp.s32 	%r205, -1, 0, %p25;
	setp.eq.s32 	%p26, %r18, %r205;
	@%p26 bra 	$L__BB0_40;
$L__BB0_39:
	shl.b32 	%r206, %r259, 2;
	mov.u32 	%r207, _ZZ10fa1_kernelILi16ELi16ELi128EEvPKfS1_S1_PfiifE3s_V;
	add.s32 	%r208, %r207, %r206;
	ld.shared.f32 	%f677, [%r208];
	fma.rn.f32 	%f678, %f136, %f677, 0f00000000;
	ld.shared.f32 	%f679, [%r208+512];
	fma.rn.f32 	%f680, %f137, %f679, %f678;
	ld.shared.f32 	%f681, [%r208+1024];
	fma.rn.f32 	%f682, %f138, %f681, %f680;
	ld.shared.f32 	%f683, [%r208+1536];
	fma.rn.f32 	%f684, %f139, %f683, %f682;
	ld.shared.f32 	%f685, [%r208+2048];
	fma.rn.f32 	%f686, %f140, %f685, %f684;
	ld.shared.f32 	%f687, [%r208+2560];
	fma.rn.f32 	%f688, %f141, %f687, %f686;
	ld.shared.f32 	%f689, [%r208+3072];
	fma.rn.f32 	%f690, %f142, %f689, %f688;
	ld.shared.f32 	%f691, [%r208+3584];
	fma.rn.f32 	%f692, %f143, %f691, %f690;
	ld.shared.f32 	%f693, [%r208+4096];
	fma.rn.f32 	%f694, %f144, %f693, %f692;
	ld.shared.f32 	%f695, [%r208+4608];
	fma.rn.f32 	%f696, %f145, %f695, %f694;
	ld.shared.f32 	%f697, [%r208+5120];
	fma.rn.f32 	%f698, %f146, %f697, %f696;
	ld.shared.f32 	%f699, [%r208+5632];
	fma.rn.f32 	%f700, %f147, %f699, %f698;
	ld.shared.f32 	%f701, [%r208+6144];
	fma.rn.f32 	%f702, %f148, %f701, %f700;
	ld.shared.f32 	%f703, [%r208+6656];
	fma.rn.f32 	%f704, %f149, %f703, %f702;
	ld.shared.f32 	%f705, [%r208+7168];
	fma.rn.f32 	%f706, %f150, %f705, %f704;
	ld.shared.f32 	%f707, [%r208+7680];
	fma.rn.f32 	%f708, %f151, %f707, %f706;
	mul.wide.s32 	%rd34, %r259, 4;
	add.s64 	%rd35, %rd2, %rd34;
	ld.local.f32 	%f709, [%rd35];
	mul.f32 	%f710, %f134, %f709;
	fma.rn.f32 	%f711, %f135, %f708, %f710;
	st.local.f32 	[%rd35], %f711;
	shl.b32 	%r209, %r38, 2;
	add.s32 	%r210, %r208, %r209;
	ld.shared.f32 	%f712, [%r210];
	fma.rn.f32 	%f713, %f136, %f712, 0f00000000;
	ld.shared.f32 	%f714, [%r210+512];
	fma.rn.f32 	%f715, %f137, %f714, %f713;
	ld.shared.f32 	%f716, [%r210+1024];
	fma.rn.f32 	%f717, %f138, %f716, %f715;
	ld.shared.f32 	%f718, [%r210+1536];
	fma.rn.f32 	%f719, %f139, %f718, %f717;
	ld.shared.f32 	%f720, [%r210+2048];
	fma.rn.f32 	%f721, %f140, %f720, %f719;
	ld.shared.f32 	%f722, [%r210+2560];
	fma.rn.f32 	%f723, %f141, %f722, %f721;
	ld.shared.f32 	%f724, [%r210+3072];
	fma.rn.f32 	%f725, %f142, %f724, %f723;
	ld.shared.f32 	%f726, [%r210+3584];
	fma.rn.f32 	%f727, %f143, %f726, %f725;
	ld.shared.f32 	%f728, [%r210+4096];
	fma.rn.f32 	%f729, %f144, %f728, %f727;
	ld.shared.f32 	%f730, [%r210+4608];
	fma.rn.f32 	%f731, %f145, %f730, %f729;
	ld.shared.f32 	%f732, [%r210+5120];
	fma.rn.f32 	%f733, %f146, %f732, %f731;
	ld.shared.f32 	%f734, [%r210+5632];
	fma.rn.f32 	%f735, %f147, %f734, %f733;
	ld.shared.f32 	%f736, [%r210+6144];
	fma.rn.f32 	%f737, %f148, %f736, %f735;
	ld.shared.f32 	%f738, [%r210+6656];
	fma.rn.f32 	%f739, %f149, %f738, %f737;
	ld.shared.f32 	%f740, [%r210+7168];
	fma.rn.f32 	%f741, %f150, %f740, %f739;
	ld.shared.f32 	%f742, [%r210+7680];
	fma.rn.f32 	%f743, %f151, %f742, %f741;
	cvt.u64.u32 	%rd36, %r209;
	add.s64 	%rd37, %rd35, %rd36;
	ld.local.f32 	%f744, [%rd37];
	mul.f32 	%f745, %f134, %f744;
	fma.rn.f32 	%f746, %f135, %f743, %f745;
	st.local.f32 	[%rd37], %f746;
	shl.b32 	%r211, %r38, 1;
	add.s32 	%r259, %r259, %r211;
	setp.lt.u32 	%p27, %r259, 128;
	@%p27 bra 	$L__BB0_39;
$L__BB0_40:
	ld.param.u32 	%r247, [_Z10fa1_kernelILi16ELi16ELi128EEvPKfS1_S1_Pfiif_param_5];
	bar.sync 	0;
	add.s32 	%r252, %r252, 1;
	add.s32 	%r212, %r247, 15;
	shr.u32 	%r213, %r212, 4;
	setp.ne.s32 	%p28, %r252, %r213;
	@%p28 bra 	$L__BB0_23;
$L__BB0_41:
	ld.param.u32 	%r243, [_Z10fa1_kernelILi16ELi16ELi128EEvPKfS1_S1_Pfiif_param_4];
	mov.u32 	%r270, %tid.x;
	setp.gt.u32 	%p29, %r270, 127;
	mov.u32 	%r45, %ctaid.y;
	shl.b32 	%r214, %r45, 4;
	mov.u32 	%r46, %tid.y;
	add.s32 	%r215, %r214, %r46;
	setp.ge.s32 	%p30, %r215, %r243;
	or.pred  	%p31, %p30, %p29;
	@%p31 bra 	$L__BB0_48;
	ld.param.u64 	%rd59, [_Z10fa1_kernelILi16ELi16ELi128EEvPKfS1_S1_Pfiif_param_3];
	cvta.to.global.u64 	%rd4, %rd59;
	mov.u32 	%r47, %ntid.x;
	add.s32 	%r216, %r270, %r47;
	max.u32 	%r217, %r216, 128;
	setp.lt.u32 	%p32, %r216, 128;
	selp.u32 	%r218, 1, 0, %p32;
	add.s32 	%r219, %r216, %r218;
	sub.s32 	%r220, %r217, %r219;
	div.u32 	%r221, %r220, %r47;
	add.s32 	%r48, %r221, %r218;
	and.b32  	%r222, %r48, 3;
	setp.eq.s32 	%p33, %r222, 3;
	@%p33 bra 	$L__BB0_45;
	add.s32 	%r223, %r48, 1;
	and.b32  	%r224, %r223, 3;
	shl.b32 	%r225, %r45, 11;
	or.b32  	%r226, %r270, %r225;
	shl.b32 	%r227, %r46, 7;
	add.s32 	%r261, %r226, %r227;
	mul.wide.u32 	%rd38, %r270, 4;
	add.s64 	%rd60, %rd2, %rd38;
	mul.wide.u32 	%rd6, %r47, 4;
	neg.s32 	%r260, %r224;
	mad.lo.s32 	%r270, %r47, %r224, %r270;
$L__BB0_44:
	.pragma "nounroll";
	ld.local.f32 	%f747, [%rd60];
	div.rn.f32 	%f748, %f747, %f759;
	mul.wide.u32 	%rd39, %r261, 4;
	add.s64 	%rd40, %rd4, %rd39;
	st.global.f32 	[%rd40], %f748;
	add.s32 	%r261, %r261, %r47;
	add.s64 	%rd60, %rd60, %rd6;
	add.s32 	%r260, %r260, 1;
	setp.ne.s32 	%p34, %r260, 0;
	@%p34 bra 	$L__BB0_44;
$L__BB0_45:
	setp.lt.u32 	%p35, %r48, 3;
	@%p35 bra 	$L__BB0_48;
	shl.b32 	%r228, %r47, 1;
	add.s32 	%r269, %r270, %r228;
	shl.b32 	%r58, %r47, 2;
	mul.lo.s32 	%r229, %r47, 3;
	add.s32 	%r268, %r270, %r229;
	add.s32 	%r267, %r47, %r270;
	shl.b32 	%r230, %r45, 11;
	add.s32 	%r231, %r267, %r230;
	shl.b32 	%r232, %r46, 7;
	add.s32 	%r266, %r231, %r232;
	add.s32 	%r233, %r270, %r230;
	add.s32 	%r263, %r233, %r232;
	add.s32 	%r265, %r263, %r228;
	add.s32 	%r264, %r263, %r229;
$L__BB0_47:
	mul.wide.u32 	%rd41, %r270, 4;
	add.s64 	%rd42, %rd2, %rd41;
	ld.local.f32 	%f749, [%rd42];
	div.rn.f32 	%f750, %f749, %f759;
	mul.wide.u32 	%rd43, %r263, 4;
	add.s64 	%rd44, %rd4, %rd43;
	st.global.f32 	[%rd44], %f750;
	add.s32 	%r234, %r270, %r47;
	mul.wide.u32 	%rd45, %r267, 4;
	add.s64 	%rd46, %rd2, %rd45;
	ld.local.f32 	%f751, [%rd46];
	div.rn.f32 	%f752, %f751, %f759;
	mul.wide.u32 	%rd47, %r266, 4;
	add.s64 	%rd48, %rd4, %rd47;
	st.global.f32 	[%rd48], %f752;
	add.s32 	%r235, %r234, %r47;
	mul.wide.u32 	%rd49, %r269, 4;
	add.s64 	%rd50, %rd2, %rd49;
	ld.local.f32 	%f753, [%rd50];
	div.rn.f32 	%f754, %f753, %f759;
	mul.wide.u32 	%rd51, %r265, 4;
	add.s64 	%rd52, %rd4, %rd51;
	st.global.f32 	[%rd52], %f754;
	add.s32 	%r236, %r235, %r47;
	mul.wide.u32 	%rd53, %r268, 4;
	add.s64 	%rd54, %rd2, %rd53;
	ld.local.f32 	%f755, [%rd54];
	div.rn.f32 	%f756, %f755, %f759;
	mul.wide.u32 	%rd55, %r264, 4;
	add.s64 	%rd56, %rd4, %rd55;
	st.global.f32 	[%rd56], %f756;
	add.s32 	%r270, %r236, %r47;
	add.s32 	%r269, %r269, %r58;
	add.s32 	%r268, %r268, %r58;
	add.s32 	%r267, %r267, %r58;
	add.s32 	%r266, %r266, %r58;
	add.s32 	%r265, %r265, %r58;
	add.s32 	%r264, %r264, %r58;
	add.s32 	%r263, %r263, %r58;
	setp.lt.u32 	%p36, %r270, 128;
	@%p36 bra 	$L__BB0_47;
$L__BB0_48:
	ret;

}


// ===== COMPILED SASS (sm_100) =====

	.target	sm_100

	.elftype	@"ET_EXEC"


//--------------------- .note.nv.tkinfo           --------------------------
	.section	.note.nv.tkinfo,"",@"SHT_NOTE"
	.sectionflags	@"SHF_NOTE_NV_TKINFO"
	.tkinfo
        /*0018*/ 	.word	0x00000002
        /*0030*/ 	.string	""
        /*0030*/ 	.string	"ptxas"
        /*0030*/ 	.string	"Cuda compilation tools, release 13.0, V13.0.88"
        /*0030*/ 	.string	"Build cuda_13.0.r13.0/compiler.36424714_0"
        /*0030*/ 	.string	"-arch sm_100 -m 64 "



//--------------------- .note.nv.cuinfo           --------------------------
	.section	.note.nv.cuinfo,"",@"SHT_NOTE"
	.sectionflags	@"SHF_NOTE_NV_CUINFO"
        /*0018*/ 	.short	0x0002
        /*001a*/ 	.short	0x0064
        /*001c*/ 	.short	0x0082
	.zero		2


//--------------------- .nv.info                  --------------------------
	.section	.nv.info,"",@"SHT_CUDA_INFO"
	.align	4


	//----- nvinfo : EIATTR_REGCOUNT
	.align		4
        /*0000*/ 	.byte	0x04, 0x2f
        /*0002*/ 	.short	(.L_1 - .L_0)
	.align		4
.L_0:
        /*0004*/ 	.word	index@(_Z10fa1_kernelILi16ELi16ELi128EEvPKfS1_S1_Pfiif)
        /*0008*/ 	.word	0x0000009e


	//----- nvinfo : EIATTR_FRAME_SIZE
	.align		4
.L_1:
        /*000c*/ 	.byte	0x04, 0x11
        /*000e*/ 	.short	(.L_3 - .L_2)
	.align		4
.L_2:
        /*0010*/ 	.word	index@($__internal_0_$__cuda_sm3x_div_rn_noftz_f32_slowpath)
        /*0014*/ 	.word	0x00000240


	//----- nvinfo : EIATTR_FRAME_SIZE
	.align		4
.L_3:
        /*0018*/ 	.byte	0x04, 0x11
        /*001a*/ 	.short	(.L_5 - .L_4)
	.align		4
.L_4:
        /*001c*/ 	.word	index@(_Z10fa1_kernelILi16ELi16ELi128EEvPKfS1_S1_Pfiif)
        /*0020*/ 	.word	0x00000240


	//----- nvinfo : EIATTR_MIN_STACK_SIZE
	.align		4
.L_5:
        /*0024*/ 	.byte	0x04, 0x12
        /*0026*/ 	.short	(.L_7 - .L_6)
	.align		4
.L_6:
        /*0028*/ 	.word	index@(_Z10fa1_kernelILi16ELi16ELi128EEvPKfS1_S1_Pfiif)
        /*002c*/ 	.word	0x00000240
.L_7:


//--------------------- .nv.compat                --------------------------
	.section	.nv.compat,"",@"SHT_CUDA_COMPAT_INFO"
	.align	4
        /*0000*/ 	.byte	0x02, 0x09, 0x00, 0x00, 0x02, 0x02, 0x01, 0x00, 0x02, 0x05, 0x05, 0x00, 0x03, 0x07, 0x01, 0x01
        /*0010*/ 	.byte	0x02, 0x03, 0x00, 0x00, 0x02, 0x06, 0x01, 0x00, 0x04, 0x0b, 0x08, 0x00, 0x01, 0x00, 0x00, 0x00
        /*0020*/ 	.byte	0x00, 0x00, 0x00, 0x00


//--------------------- .nv.info._Z10fa1_kernelILi16ELi16ELi128EEvPKfS1_S1_Pfiif --------------------------
	.section	.nv.info._Z10fa1_kernelILi16ELi16ELi128EEvPKfS1_S1_Pfiif,"",@"SHT_CUDA_INFO"
	.sectionflags	@""
	.align	4


	//----- nvinfo : EIATTR_CUDA_API_VERSION
	.align		4
        /*0000*/ 	.byte	0x04, 0x37
        /*0002*/ 	.short	(.L_9 - .L_8)
.L_8:
        /*0004*/ 	.word	0x00000082


	//----- nvinfo : EIATTR_KPARAM_INFO
	.align		4
.L_9:
        /*0008*/ 	.byte	0x04, 0x17
        /*000a*/ 	.short	(.L_11 - .L_10)
.L_10:
        /*000c*/ 	.word	0x00000000
        /*0010*/ 	.short	0x0006
        /*0012*/ 	.short	0x0028
        /*0014*/ 	.byte	0x00, 0xf0, 0x11, 0x00


	//----- nvinfo : EIATTR_KPARAM_INFO
	.align		4
.L_11:
        /*0018*/ 	.byte	0x04, 0x17
        /*001a*/ 	.short	(.L_13 - .L_12)
.L_12:
        /*001c*/ 	.word	0x00000000
        /*0020*/ 	.short	0x0005
        /*0022*/ 	.short	0x0024
        /*0024*/ 	.byte	0x00, 0xf0, 0x11, 0x00


	//----- nvinfo : EIATTR_KPARAM_INFO
	.align		4
.L_13:
        /*0028*/ 	.byte	0x04, 0x17
        /*002a*/ 	.short	(.L_15 - .L_14)
.L_14:
        /*002c*/ 	.word	0x00000000
        /*0030*/ 	.short	0x0004
        /*0032*/ 	.short	0x0020
        /*0034*/ 	.byte	0x00, 0xf0, 0x11, 0x00


	//----- nvinfo : EIATTR_KPARAM_INFO
	.align		4
.L_15:
        /*0038*/ 	.byte	0x04, 0x17
        /*003a*/ 	.short	(.L_17 - .L_16)
.L_16:
        /*003c*/ 	.word	0x00000000
        /*0040*/ 	.short	0x0003
        /*0042*/ 	.short	0x0018
        /*0044*/ 	.byte	0x00, 0xf5, 0x21, 0x00


	//----- nvinfo : EIATTR_KPARAM_INFO
	.align		4
.L_17:
        /*0048*/ 	.byte	0x04, 0x17
        /*004a*/ 	.short	(.L_19 - .L_18)
.L_18:
        /*004c*/ 	.word	0x00000000
        /*0050*/ 	.short	0x0002
        /*0052*/ 	.short	0x0010
        /*0054*/ 	.byte	0x00, 0xf5, 0x21, 0x00


	//----- nvinfo : EIATTR_KPARAM_INFO
	.align		4
.L_19:
        /*0058*/ 	.byte	0x04, 0x17
        /*005a*/ 	.short	(.L_21 - .L_20)
.L_20:
        /*005c*/ 	.word	0x00000000
        /*0060*/ 	.short	0x0001
        /*0062*/ 	.short	0x0008
        /*0064*/ 	.byte	0x00, 0xf5, 0x21, 0x00


	//----- nvinfo : EIATTR_KPARAM_INFO
	.align		4
.L_21:
        /*0068*/ 	.byte	0x04, 0x17
        /*006a*/ 	.short	(.L_23 - .L_22)
.L_22:
        /*006c*/ 	.word	0x00000000
        /*0070*/ 	.short	0x0000
        /*0072*/ 	.short	0x0000
        /*0074*/ 	.byte	0x00, 0xf5, 0x21, 0x00


	//----- nvinfo : EIATTR_SPARSE_MMA_MASK
	.align		4
.L_23:
        /*0078*/ 	.byte	0x03, 0x50
        /*007a*/ 	.short	0x0000


	//----- nvinfo : EIATTR_MAXREG_COUNT
	.align		4
        /*007c*/ 	.byte	0x03, 0x1b
        /*007e*/ 	.short	0x00ff


	//----- nvinfo : EIATTR_NUM_BARRIERS
	.align		4
        /*0080*/ 	.byte	0x02, 0x4c
        /*0082*/ 	.byte	0x01
	.zero		1


	//----- nvinfo : EIATTR_MERCURY_ISA_VERSION
	.align		4
        /*0084*/ 	.byte	0x03, 0x5f
        /*0086*/ 	.short	0x0101


	//----- nvinfo : EIATTR_VRC_CTA_INIT_COUNT
	.align		4
        /*0088*/ 	.byte	0x02, 0x4a
	.zero		1
	.zero		1


	//----- nvinfo : EIATTR_EXIT_INSTR_OFFSETS
	.align		4
        /*008c*/ 	.byte	0x04, 0x1c
        /*008e*/ 	.short	(.L_25 - .L_24)


	//   ....[0]....
.L_24:
        /*0090*/ 	.word	0x000031d0


	//   ....[1]....
        /*0094*/ 	.word	0x000035c0


	//   ....[2]....
        /*0098*/ 	.word	0x00003b80


	//----- nvinfo : EIATTR_CRS_STACK_SIZE
	.align		4
.L_25:
        /*009c*/ 	.byte	0x04, 0x1e
        /*009e*/ 	.short	(.L_27 - .L_26)
.L_26:
        /*00a0*/ 	.word	0x00000000


	//----- nvinfo : EIATTR_CBANK_PARAM_SIZE
	.align		4
.L_27:
        /*00a4*/ 	.byte	0x03, 0x19
        /*00a6*/ 	.short	0x002c


	//----- nvinfo : EIATTR_PARAM_CBANK
	.align		4
        /*00a8*/ 	.byte	0x04, 0x0a
        /*00aa*/ 	.short	(.L_29 - .L_28)
	.align		4
.L_28:
        /*00ac*/ 	.word	index@(.nv.constant0._Z10fa1_kernelILi16ELi16ELi128EEvPKfS1_S1_Pfiif)
        /*00b0*/ 	.short	0x0380
        /*00b2*/ 	.short	0x002c


	//----- nvinfo : EIATTR_SW_WAR
	.align		4
.L_29:
        /*00b4*/ 	.byte	0x04, 0x36
        /*00b6*/ 	.short	(.L_31 - .L_30)
.L_30:
        /*00b8*/ 	.word	0x00000008
.L_31:


//--------------------- .nv.callgraph             --------------------------
	.section	.nv.callgraph,"",@"SHT_CUDA_CALLGRAPH"
	.align	4
	.sectionentsize	8
	.align		4
        /*0000*/ 	.word	0x00000000
	.align		4
        /*0004*/ 	.word	0xffffffff
	.align		4
        /*0008*/ 	.word	0x00000000
	.align		4
        /*000c*/ 	.word	0xfffffffe
	.align		4
        /*0010*/ 	.word	0x00000000
	.align		4
        /*0014*/ 	.word	0xfffffffd
	.align		4
        /*0018*/ 	.word	0x00000000
	.align		4
        /*001c*/ 	.word	0xfffffffc


//--------------------- .text._Z10fa1_kernelILi16ELi16ELi128EEvPKfS1_S1_Pfiif --------------------------
	.section	.text._Z10fa1_kernelILi16ELi16ELi128EEvPKfS1_S1_Pfiif,"ax",@progbits
	.align	128
        .global         _Z10fa1_kernelILi16ELi16ELi128EEvPKfS1_S1_Pfiif
        .type           _Z10fa1_kernelILi16ELi16ELi128EEvPKfS1_S1_Pfiif,@function
        .size           _Z10fa1_kernelILi16ELi16ELi128EEvPKfS1_S1_Pfiif,(.L_x_46 - _Z10fa1_kernelILi16ELi16ELi128EEvPKfS1_S1_Pfiif)
        .other          _Z10fa1_kernelILi16ELi16ELi128EEvPKfS1_S1_Pfiif,@"STO_CUDA_ENTRY STV_DEFAULT"
_Z10fa1_kernelILi16ELi16ELi128EEvPKfS1_S1_Pfiif:
.text._Z10fa1_kernelILi16ELi16ELi128EEvPKfS1_S1_Pfiif:
[----:B------:R-:W0:Y:S01]  /*0000*/  LDC R1, c[0x0][0x37c] ;  /* 0x0000df00ff017b82 */ /* 0x000e220000000800 */
[----:B------:R-:W1:Y:S01]  /*0010*/  S2R R3, SR_TID.X ;  /* 0x0000000000037919 */ /* 0x000e620000002100 */
[----:B0-----:R-:W-:Y:S01]  /*0020*/  IADD3 R1, PT, PT, R1, -0x240, RZ ;  /* 0xfffffdc001017810 */ /* 0x001fe20007ffe0ff */
[----:B------:R-:W0:Y:S01]  /*0030*/  LDCU.64 UR8, c[0x0][0x358] ;  /* 0x00006b00ff0877ac */ /* 0x000e220008000a00 */
[----:B------:R-:W-:Y:S01]  /*0040*/  BSSY.RECONVERGENT B0, `(.L_x_0) ;  /* 0x0000091000007945 */ /* 0x000fe20003800200 */
[----:B------:R-:W2:Y:S01]  /*0050*/  S2R R0, SR_TID.Y ;  /* 0x0000000000007919 */ /* 0x000ea20000002200 */
[----:B------:R-:W-:Y:S01]  /*0060*/  HFMA2 R155, -RZ, RZ, 0, 0 ;  /* 0x00000000ff9b7431 */ /* 0x000fe200000001ff */
[----:B------:R-:W3:Y:S01]  /*0070*/  LDCU UR6, c[0x0][0x3a0] ;  /* 0x00007400ff0677ac */ /* 0x000ee20008000800 */
[----:B------:R-:W-:Y:S01]  /*0080*/  MOV R154, R1 ;  /* 0x00000001009a7202 */ /* 0x000fe20000000f00 */
[----:B------:R-:W2:Y:S01]  /*0090*/  S2R R5, SR_CTAID.Y ;  /* 0x0000000000057919 */ /* 0x000ea20000002600 */
[----:B------:R4:W-:Y:S04]  /*00a0*/  STL.128 [R1], RZ ;  /* 0x000000ff01007387 */ /* 0x0009e80000100c00 */
[----:B------:R4:W-:Y:S04]  /*00b0*/  STL.128 [R1+0x10], RZ ;  /* 0x000010ff01007387 */ /* 0x0009e80000100c00 */
[----:B------:R4:W-:Y:S04]  /*00c0*/  STL.128 [R1+0x20], RZ ;  /* 0x000020ff01007387 */ /* 0x0009e80000100c00 */
[----:B------:R4:W-:Y:S04]  /*00d0*/  STL.128 [R1+0x30], RZ ;  /* 0x000030ff01007387 */ /* 0x0009e80000100c00 */
[----:B------:R4:W-:Y:S04]  /*00e0*/  STL.128 [R1+0x40], RZ ;  /* 0x000040ff01007387 */ /* 0x0009e80000100c00 */
[----:B------:R4:W-:Y:S01]  /*00f0*/  STL.128 [R1+0x50], RZ ;  /* 0x000050ff01007387 */ /* 0x0009e20000100c00 */
[----:B-1----:R-:W-:-:S03]  /*0100*/  ISETP.GT.U32.AND P0, PT, R3, 0x7f, PT ;  /* 0x0000007f0300780c */ /* 0x002fc60003f04070 */
[----:B------:R4:W-:Y:S04]  /*0110*/  STL.128 [R1+0x60], RZ ;  /* 0x000060ff01007387 */ /* 0x0009e80000100c00 */
[----:B------:R4:W-:Y:S01]  /*0120*/  STL.128 [R1+0x70], RZ ;  /* 0x000070ff01007387 */ /* 0x0009e20000100c00 */
[----:B--2---:R-:W-:-:S03]  /*0130*/  LEA R2, R5, R0, 0x4 ;  /* 0x0000000005027211 */ /* 0x004fc600078e20ff */
[----:B------:R4:W-:Y:S04]  /*0140*/  STL.128 [R1+0x80], RZ ;  /* 0x000080ff01007387 */ /* 0x0009e80000100c00 */
        /* <DEDUP_REMOVED lines=23> */
[----:B------:R4:W-:Y:S04]  /*02c0*/  STL.128 [R1], RZ ;  /* 0x000000ff01007387 */ /* 0x0009e80000100c00 */
        /* <DEDUP_REMOVED lines=11> */
[----:B------:R4:W-:Y:S01]  /*0380*/  STL.128 [R1+0xc0], RZ ;  /* 0x0000c0ff01007387 */ /* 0x0009e20000100c00 */
[----:B0--3--:R-:W-:Y:S05]  /*0390*/  @P0 BRA `(.L_x_1) ;  /* 0x00000004006c0947 */ /* 0x009fea0003800000 */
[----:B------:R-:W0:Y:S01]  /*03a0*/  LDC R18, c[0x0][0x360] ;  /* 0x0000d800ff127b82 */ /* 0x000e220000000800 */
[----:B------:R-:W-:Y:S01]  /*03b0*/  UMOV UR4, 0x400 ;  /* 0x0000040000047882 */ /* 0x000fe20000000000 */
[----:B------:R-:W-:Y:S01]  /*03c0*/  BSSY.RECONVERGENT B1, `(.L_x_2) ;  /* 0x0000032000017945 */ /* 0x000fe20003800200 */
[----:B------:R-:W-:-:S05]  /*03d0*/  MOV R13, R3 ;  /* 0x00000003000d7202 */ /* 0x000fca0000000f00 */
[----:B------:R-:W1:Y:S01]  /*03e0*/  S2UR UR5, SR_CgaCtaId ;  /* 0x00000000000579c3 */ /* 0x000e620000008800 */
[----:B0-----:R-:W0:Y:S01]  /*03f0*/  I2F.U32.RP R9, R18 ;  /* 0x0000001200097306 */ /* 0x001e220000209000 */
[----:B------:R-:W-:Y:S02]  /*0400*/  IADD3 R6, PT, PT, R3, R18, RZ ;  /* 0x0000001203067210 */ /* 0x000fe40007ffe0ff */
[----:B------:R-:W-:Y:S02]  /*0410*/  ISETP.NE.U32.AND P2, PT, R18, RZ, PT ;  /* 0x000000ff1200720c */ /* 0x000fe40003f45070 */
[C---:B------:R-:W-:Y:S02]  /*0420*/  ISETP.GE.U32.AND P0, PT, R6.reuse, 0x80, PT ;  /* 0x000000800600780c */ /* 0x040fe40003f06070 */
[----:B------:R-:W-:Y:S01]  /*0430*/  VIMNMX.U32 R7, PT, PT, R6, 0x80, !PT ;  /* 0x0000008006077848 */ /* 0x000fe20007fe0000 */
[----:B-1----:R-:W-:Y:S01]  /*0440*/  ULEA UR4, UR5, UR4, 0x18 ;  /* 0x0000000405047291 */ /* 0x002fe2000f8ec0ff */
[----:B------:R-:W-:-:S04]  /*0450*/  SEL R8, RZ, 0x1, P0 ;  /* 0x00000001ff087807 */ /* 0x000fc80000000000 */
[----:B------:R-:W-:Y:S01]  /*0460*/  IADD3 R7, PT, PT, R7, -R6, -R8 ;  /* 0x8000000607077210 */ /* 0x000fe20007ffe808 */
[----:B0-----:R-:W0:Y:S01]  /*0470*/  MUFU.RCP R9, R9 ;  /* 0x0000000900097308 */ /* 0x001e220000001000 */
[----:B------:R-:W-:Y:S02]  /*0480*/  LEA R12, R0, UR4, 0x9 ;  /* 0x00000004000c7c11 */ /* 0x000fe4000f8e48ff */
[----:B0-----:R-:W-:-:S05]  /*0490*/  IADD3 R4, PT, PT, R9, 0xffffffe, RZ ;  /* 0x0ffffffe09047810 */ /* 0x001fca0007ffe0ff */
[----:B------:R0:W1:Y:S02]  /*04a0*/  F2I.FTZ.U32.TRUNC.NTZ R5, R4 ;  /* 0x0000000400057305 */ /* 0x000064000021f000 */
[----:B0-----:R-:W-:Y:S02]  /*04b0*/  MOV R4, RZ ;  /* 0x000000ff00047202 */ /* 0x001fe40000000f00 */
[----:B-1----:R-:W-:-:S05]  /*04c0*/  IADD3 R11, PT, PT, RZ, -R5, RZ ;  /* 0x80000005ff0b7210 */ /* 0x002fca0007ffe0ff */
[----:B------:R-:W-:-:S04]  /*04d0*/  IMAD R11, R11, R18, RZ ;  /* 0x000000120b0b7224 */ /* 0x000fc800078e02ff */
[----:B------:R-:W-:-:S06]  /*04e0*/  IMAD.HI.U32 R10, R5, R11, R4 ;  /* 0x0000000b050a7227 */ /* 0x000fcc00078e0004 */
[----:B------:R-:W-:-:S05]  /*04f0*/  IMAD.HI.U32 R5, R10, R7, RZ ;  /* 0x000000070a057227 */ /* 0x000fca00078e00ff */
[----:B------:R-:W-:-:S05]  /*0500*/  IADD3 R4, PT, PT, -R5, RZ, RZ ;  /* 0x000000ff05047210 */ /* 0x000fca0007ffe1ff */
[----:B------:R-:W-:-:S05]  /*0510*/  IMAD R7, R18, R4, R7 ;  /* 0x0000000412077224 */ /* 0x000fca00078e0207 */
[----:B------:R-:W-:-:S13]  /*0520*/  ISETP.GE.U32.AND P0, PT, R7, R18, PT ;  /* 0x000000120700720c */ /* 0x000fda0003f06070 */
[-C--:B------:R-:W-:Y:S02]  /*0530*/  @P0 IADD3 R7, PT, PT, R7, -R18.reuse, RZ ;  /* 0x8000001207070210 */ /* 0x080fe40007ffe0ff */
[----:B------:R-:W-:Y:S02]  /*0540*/  @P0 IADD3 R5, PT, PT, R5, 0x1, RZ ;  /* 0x0000000105050810 */ /* 0x000fe40007ffe0ff */
[----:B------:R-:W-:-:S13]  /*0550*/  ISETP.GE.U32.AND P1, PT, R7, R18, PT ;  /* 0x000000120700720c */ /* 0x000fda0003f26070 */
[----:B------:R-:W-:Y:S02]  /*0560*/  @P1 IADD3 R5, PT, PT, R5, 0x1, RZ ;  /* 0x0000000105051810 */ /* 0x000fe40007ffe0ff */
[----:B------:R-:W-:-:S04]  /*0570*/  @!P2 LOP3.LUT R5, RZ, R18, RZ, 0x33, !PT ;  /* 0x00000012ff05a212 */ /* 0x000fc800078e33ff */
[----:B------:R-:W-:-:S04]  /*0580*/  IADD3 R5, PT, PT, R8, R5, RZ ;  /* 0x0000000508057210 */ /* 0x000fc80007ffe0ff */
[C---:B------:R-:W-:Y:S02]  /*0590*/  LOP3.LUT R4, R5.reuse, 0x3, RZ, 0xc0, !PT ;  /* 0x0000000305047812 */ /* 0x040fe400078ec0ff */
[----:B------:R-:W-:Y:S02]  /*05a0*/  ISETP.GE.U32.AND P0, PT, R5, 0x3, PT ;  /* 0x000000030500780c */ /* 0x000fe40003f06070 */
[----:B------:R-:W-:-:S13]  /*05b0*/  ISETP.NE.AND P1, PT, R4, 0x3, PT ;  /* 0x000000030400780c */ /* 0x000fda0003f25270 */
[----:B------:R-:W-:Y:S05]  /*05c0*/  @!P1 BRA `(.L_x_3) ;  /* 0x0000000000449947 */ /* 0x000fea0003800000 */
[----:B------:R-:W0:Y:S01]  /*05d0*/  LDCU UR4, c[0x0][0x3a0] ;  /* 0x00007400ff0477ac */ /* 0x000e220008000800 */
[----:B------:R-:W-:Y:S02]  /*05e0*/  IADD3 R5, PT, PT, R5, 0x1, RZ ;  /* 0x0000000105057810 */ /* 0x000fe40007ffe0ff */
[----:B------:R-:W-:Y:S02]  /*05f0*/  MOV R7, RZ ;  /* 0x000000ff00077202 */ /* 0x000fe40000000f00 */
[----:B------:R-:W-:Y:S02]  /*0600*/  MOV R13, R3 ;  /* 0x00000003000d7202 */ /* 0x000fe40000000f00 */
[----:B------:R-:W-:Y:S02]  /*0610*/  LOP3.LUT R6, R5, 0x3, RZ, 0xc0, !PT ;  /* 0x0000000305067812 */ /* 0x000fe400078ec0ff */
[----:B0-----:R-:W-:-:S13]  /*0620*/  ISETP.GE.AND P1, PT, R2, UR4, PT ;  /* 0x0000000402007c0c */ /* 0x001fda000bf26270 */
.L_x_4:
[----:B0-----:R-:W0:Y:S01]  /*0630*/  @!P1 LDC.64 R4, c[0x0][0x380] ;  /* 0x0000e000ff049b82 */ /* 0x001e220000000a00 */
[----:B------:R-:W-:-:S05]  /*0640*/  @!P1 LEA R9, R2, R13, 0x7 ;  /* 0x0000000d02099211 */ /* 0x000fca00078e38ff */
[----:B0-----:R-:W-:-:S06]  /*0650*/  @!P1 IMAD.WIDE.U32 R4, R9, 0x4, R4 ;  /* 0x0000000409049825 */ /* 0x001fcc00078e0004 */
[----:B------:R-:W2:Y:S01]  /*0660*/  @!P1 LDG.E R5, desc[UR8][R4.64] ;  /* 0x0000000804059981 */ /* 0x000ea2000c1e1900 */
[----:B------:R-:W-:Y:S02]  /*0670*/  LEA R8, R13, R12, 0x2 ;  /* 0x0000000c0d087211 */ /* 0x000fe400078e10ff */
[----:B------:R-:W-:Y:S02]  /*0680*/  IADD3 R7, PT, PT, R7, 0x1, RZ ;  /* 0x0000000107077810 */ /* 0x000fe40007ffe0ff */
[----:B------:R-:W-:Y:S01]  /*0690*/  IADD3 R13, PT, PT, R18, R13, RZ ;  /* 0x0000000d120d7210 */ /* 0x000fe20007ffe0ff */
[----:B------:R0:W-:Y:S01]  /*06a0*/  @P1 STS [R8], RZ ;  /* 0x000000ff08001388 */ /* 0x0001e20000000800 */
[----:B------:R-:W-:-:S03]  /*06b0*/  ISETP.NE.AND P2, PT, R7, R6, PT ;  /* 0x000000060700720c */ /* 0x000fc60003f45270 */
[----:B--2---:R0:W-:Y:S10]  /*06c0*/  @!P1 STS [R8], R5 ;  /* 0x0000000508009388 */ /* 0x0041f40000000800 */
[----:B------:R-:W-:Y:S05]  /*06d0*/  @P2 BRA `(.L_x_4) ;  /* 0xfffffffc00d42947 */ /* 0x000fea000383ffff */
.L_x_3:
[----:B------:R-:W-:Y:S05]  /*06e0*/  BSYNC.RECONVERGENT B1 ;  /* 0x0000000000017941 */ /* 0x000fea0003800200 */
.L_x_2:
[----:B------:R-:W-:Y:S05]  /*06f0*/  @!P0 BRA `(.L_x_1) ;  /* 0x0000000000948947 */ /* 0x000fea0003800000 */
[----:B------:R-:W1:Y:S02]  /*0700*/  LDCU UR4, c[0x0][0x3a0] ;  /* 0x00007400ff0477ac */ /* 0x000e640008000800 */
[----:B-1----:R-:W-:-:S13]  /*0710*/  ISETP.GE.AND P0, PT, R2, UR4, PT ;  /* 0x0000000402007c0c */ /* 0x002fda000bf06270 */
.L_x_5:
[----:B------:R-:W-:Y:S01]  /*0720*/  ISETP.GE.AND P1, PT, R2, UR6, PT ;  /* 0x0000000602007c0c */ /* 0x000fe2000bf26270 */
[----:B0-----:R-:W0:Y:S01]  /*0730*/  @!P0 LDC.64 R4, c[0x0][0x380] ;  /* 0x0000e000ff048b82 */ /* 0x001e220000000a00 */
[-C--:B------:R-:W-:Y:S02]  /*0740*/  IADD3 R21, PT, PT, R18, R13.reuse, RZ ;  /* 0x0000000d12157210 */ /* 0x080fe40007ffe0ff */
[----:B------:R-:W-:Y:S02]  /*0750*/  @!P0 LEA R15, R2, R13, 0x7 ;  /* 0x0000000d020f8211 */ /* 0x000fe400078e38ff */
[----:B------:R-:W-:-:S04]  /*0760*/  IADD3 R23, PT, PT, R21, R18, RZ ;  /* 0x0000001215177210 */ /* 0x000fc80007ffe0ff */
[----:B------:R-:W-:-:S03]  /*0770*/  IADD3 R25, PT, PT, R23, R18, RZ ;  /* 0x0000001217197210 */ /* 0x000fc60007ffe0ff */
[----:B------:R-:W1:Y:S01]  /*0780*/  @!P1 LDC.64 R6, c[0x0][0x380] ;  /* 0x0000e000ff069b82 */ /* 0x000e620000000a00 */
[----:B------:R-:W-:-:S07]  /*0790*/  @!P1 LEA R17, R2, R23, 0x7 ;  /* 0x0000001702119211 */ /* 0x000fce00078e38ff */
[----:B------:R-:W2:Y:S01]  /*07a0*/  @!P1 LDC.64 R8, c[0x0][0x380] ;  /* 0x0000e000ff089b82 */ /* 0x000ea20000000a00 */
[----:B0-----:R-:W-:Y:S01]  /*07b0*/  @!P0 IMAD.WIDE.U32 R4, R15, 0x4, R4 ;  /* 0x000000040f048825 */ /* 0x001fe200078e0004 */
[----:B------:R-:W-:-:S06]  /*07c0*/  @!P1 LEA R15, R2, R21, 0x7 ;  /* 0x00000015020f9211 */ /* 0x000fcc00078e38ff */
[----:B------:R-:W0:Y:S01]  /*07d0*/  @!P1 LDC.64 R10, c[0x0][0x380] ;  /* 0x0000e000ff0a9b82 */ /* 0x000e220000000a00 */
[----:B------:R-:W-:Y:S01]  /*07e0*/  @!P1 LEA R19, R2, R25, 0x7 ;  /* 0x0000001902139211 */ /* 0x000fe200078e38ff */
[----:B------:R3:W5:Y:S01]  /*07f0*/  @!P0 LDG.E R4, desc[UR8][R4.64] ;  /* 0x0000000804048981 */ /* 0x000762000c1e1900 */
[----:B-1----:R-:W-:-:S06]  /*0800*/  @!P1 IMAD.WIDE.U32 R6, R15, 0x4, R6 ;  /* 0x000000040f069825 */ /* 0x002fcc00078e0006 */
[----:B------:R-:W4:Y:S01]  /*0810*/  @!P1 LDG.E R7, desc[UR8][R6.64] ;  /* 0x0000000806079981 */ /* 0x000f22000c1e1900 */
[----:B--2---:R-:W-:-:S06]  /*0820*/  @!P1 IMAD.WIDE.U32 R8, R17, 0x4, R8 ;  /* 0x0000000411089825 */ /* 0x004fcc00078e0008 */
[----:B------:R-:W2:Y:S01]  /*0830*/  @!P1 LDG.E R8, desc[UR8][R8.64] ;  /* 0x0000000808089981 */ /* 0x000ea2000c1e1900 */
[----:B0-----:R-:W-:-:S06]  /*0840*/  @!P1 IMAD.WIDE.U32 R10, R19, 0x4, R10 ;  /* 0x00000004130a9825 */ /* 0x001fcc00078e000a */
[----:B------:R-:W2:Y:S01]  /*0850*/  @!P1 LDG.E R11, desc[UR8][R10.64] ;  /* 0x000000080a0b9981 */ /* 0x000ea2000c1e1900 */
[-C--:B------:R-:W-:Y:S02]  /*0860*/  LEA R15, R13, R12.reuse, 0x2 ;  /* 0x0000000c0d0f7211 */ /* 0x080fe400078e10ff */
[-C--:B------:R-:W-:Y:S02]  /*0870*/  LEA R14, R21, R12.reuse, 0x2 ;  /* 0x0000000c150e7211 */ /* 0x080fe400078e10ff */
[-C--:B---3--:R-:W-:Y:S02]  /*0880*/  LEA R5, R23, R12.reuse, 0x2 ;  /* 0x0000000c17057211 */ /* 0x088fe400078e10ff */
[C---:B------:R-:W-:Y:S02]  /*0890*/  LEA R16, R25.reuse, R12, 0x2 ;  /* 0x0000000c19107211 */ /* 0x040fe400078e10ff */
[----:B------:R-:W-:Y:S01]  /*08a0*/  IADD3 R13, PT, PT, R25, R18, RZ ;  /* 0x00000012190d7210 */ /* 0x000fe20007ffe0ff */
[----:B-----5:R1:W-:Y:S04]  /*08b0*/  @!P0 STS [R15], R4 ;  /* 0x000000040f008388 */ /* 0x0203e80000000800 */
[----:B------:R1:W-:Y:S04]  /*08c0*/  @P0 STS [R15], RZ ;  /* 0x000000ff0f000388 */ /* 0x0003e80000000800 */
[----:B------:R1:W-:Y:S04]  /*08d0*/  @P1 STS [R14], RZ ;  /* 0x000000ff0e001388 */ /* 0x0003e80000000800 */
[----:B----4-:R1:W-:Y:S04]  /*08e0*/  @!P1 STS [R14], R7 ;  /* 0x000000070e009388 */ /* 0x0103e80000000800 */
[----:B------:R1:W-:Y:S04]  /*08f0*/  @P1 STS [R5], RZ ;  /* 0x000000ff05001388 */ /* 0x0003e80000000800 */
[----:B--2---:R1:W-:Y:S04]  /*0900*/  @!P1 STS [R5], R8 ;  /* 0x0000000805009388 */ /* 0x0043e80000000800 */
[----:B------:R1:W-:Y:S04]  /*0910*/  @P1 STS [R16], RZ ;  /* 0x000000ff10001388 */ /* 0x0003e80000000800 */
[----:B------:R1:W-:Y:S01]  /*0920*/  @!P1 STS [R16], R11 ;  /* 0x0000000b10009388 */ /* 0x0003e20000000800 */
[----:B------:R-:W-:-:S13]  /*0930*/  ISETP.GE.U32.AND P1, PT, R13, 0x80, PT ;  /* 0x000000800d00780c */ /* 0x000fda0003f26070 */
[----:B-1----:R-:W-:Y:S05]  /*0940*/  @!P1 BRA `(.L_x_5) ;  /* 0xfffffffc00749947 */ /* 0x002fea000383ffff */
.L_x_1:
[----:B------:R-:W-:Y:S05]  /*0950*/  BSYNC.RECONVERGENT B0 ;  /* 0x0000000000007941 */ /* 0x000fea0003800200 */
.L_x_0:
[----:B------:R-:W1:Y:S01]  /*0960*/  LDCU UR4, c[0x0][0x3a4] ;  /* 0x00007480ff0477ac */ /* 0x000e620008000800 */
[----:B------:R-:W-:Y:S01]  /*0970*/  HFMA2 R151, -RZ, RZ, 0, 0 ;  /* 0x00000000ff977431 */ /* 0x000fe200000001ff */
[----:B-1----:R-:W-:Y:S01]  /*0980*/  UISETP.GE.AND UP0, UPT, UR4, 0x1, UPT ;  /* 0x000000010400788c */ /* 0x002fe2000bf06270 */
[----:B------:R-:W-:Y:S08]  /*0990*/  BAR.SYNC.DEFER_BLOCKING 0x0 ;  /* 0x0000000000007b1d */ /* 0x000ff00000010000 */
[----:B------:R-:W-:Y:S05]  /*09a0*/  BRA.U !UP0, `(.L_x_6) ;  /* 0x0000002508ec7547 */ /* 0x000fea000b800000 */
[----:B------:R-:W1:Y:S01]  /*09b0*/  LDCU UR4, c[0x0][0x360] ;  /* 0x00006c00ff0477ac */ /* 0x000e620008000800 */
[----:B------:R-:W-:Y:S02]  /*09c0*/  MOV R149, RZ ;  /* 0x000000ff00957202 */ /* 0x000fe40000000f00 */
[----:B------:R-:W-:Y:S02]  /*09d0*/  MOV R151, RZ ;  /* 0x000000ff00977202 */ /* 0x000fe40000000f00 */
[----:B------:R-:W-:Y:S01]  /*09e0*/  MOV R148, 0xff800000 ;  /* 0xff80000000947802 */ /* 0x000fe20000000f00 */
[----:B-1----:R-:W1:Y:S01]  /*09f0*/  I2F.U32.RP R6, UR4 ;  /* 0x0000000400067d06 */ /* 0x002e620008209000 */
[----:B------:R-:W-:Y:S02]  /*0a00*/  IADD3 R3, PT, PT, R3, UR4, RZ ;  /* 0x0000000403037c10 */ /* 0x000fe4000fffe0ff */
[----:B------:R-:W-:Y:S02]  /*0a10*/  ISETP.NE.U32.AND P2, PT, RZ, UR4, PT ;  /* 0x00000004ff007c0c */ /* 0x000fe4000bf45070 */
[----:B------:R-:W-:-:S02]  /*0a20*/  ISETP.GE.U32.AND P0, PT, R3, 0x80, PT ;  /* 0x000000800300780c */ /* 0x000fc40003f06070 */
[C---:B------:R-:W-:Y:S02]  /*0a30*/  IADD3 R7, PT, PT, R3.reuse, 0x1, RZ ;  /* 0x0000000103077810 */ /* 0x040fe40007ffe0ff */
[C---:B------:R-:W-:Y:S01]  /*0a40*/  VIMNMX.U32 R2, PT, PT, R3.reuse, 0x80, !PT ;  /* 0x0000008003027848 */ /* 0x040fe20007fe0000 */
[----:B-1----:R-:W1:Y:S08]  /*0a50*/  MUFU.RCP R6, R6 ;  /* 0x0000000600067308 */ /* 0x002e700000001000 */
[----:B------:R-:W-:-:S04]  /*0a60*/  @P0 IADD3 R7, PT, PT, R3, RZ, RZ ;  /* 0x000000ff03070210 */ /* 0x000fc80007ffe0ff */
[----:B------:R-:W-:Y:S02]  /*0a70*/  IADD3 R2, PT, PT, R2, -R7, RZ ;  /* 0x8000000702027210 */ /* 0x000fe40007ffe0ff */
[----:B-1----:R-:W-:-:S04]  /*0a80*/  IADD3 R4, PT, PT, R6, 0xffffffe, RZ ;  /* 0x0ffffffe06047810 */ /* 0x002fc80007ffe0ff */
[----:B0-----:R0:W1:Y:S02]  /*0a90*/  F2I.FTZ.U32.TRUNC.NTZ R5, R4 ;  /* 0x0000000400057305 */ /* 0x001064000021f000 */
[----:B0-----:R-:W-:Y:S02]  /*0aa0*/  MOV R4, RZ ;  /* 0x000000ff00047202 */ /* 0x001fe40000000f00 */
[----:B-1----:R-:W-:-:S05]  /*0ab0*/  IADD3 R9, PT, PT, RZ, -R5, RZ ;  /* 0x80000005ff097210 */ /* 0x002fca0007ffe0ff */
[----:B------:R-:W-:-:S04]  /*0ac0*/  IMAD R9, R9, UR4, RZ ;  /* 0x0000000409097c24 */ /* 0x000fc8000f8e02ff */
[----:B------:R-:W-:-:S06]  /*0ad0*/  IMAD.HI.U32 R5, R5, R9, R4 ;  /* 0x0000000905057227 */ /* 0x000fcc00078e0004 */
[----:B------:R-:W-:-:S05]  /*0ae0*/  IMAD.HI.U32 R150, R5, R2, RZ ;  /* 0x0000000205967227 */ /* 0x000fca00078e00ff */
[----:B------:R-:W-:-:S05]  /*0af0*/  IADD3 R3, PT, PT, -R150, RZ, RZ ;  /* 0x000000ff96037210 */ /* 0x000fca0007ffe1ff */
[----:B------:R-:W-:-:S05]  /*0b00*/  IMAD R2, R3, UR4, R2 ;  /* 0x0000000403027c24 */ /* 0x000fca000f8e0202 */
[----:B------:R-:W-:-:S13]  /*0b10*/  ISETP.GE.U32.AND P0, PT, R2, UR4, PT ;  /* 0x0000000402007c0c */ /* 0x000fda000bf06070 */
[----:B------:R-:W-:Y:S02]  /*0b20*/  @P0 IADD3 R2, PT, PT, R2, -UR4, RZ ;  /* 0x8000000402020c10 */ /* 0x000fe4000fffe0ff */
[----:B------:R-:W-:Y:S02]  /*0b30*/  @P0 IADD3 R150, PT, PT, R150, 0x1, RZ ;  /* 0x0000000196960810 */ /* 0x000fe40007ffe0ff */
[----:B------:R-:W-:Y:S02]  /*0b40*/  ISETP.GE.U32.AND P1, PT, R2, UR4, PT ;  /* 0x0000000402007c0c */ /* 0x000fe4000bf26070 */
[----:B------:R-:W-:-:S11]  /*0b50*/  IADD3 R2, PT, PT, R1, 0x200, RZ ;  /* 0x0000020001027810 */ /* 0x000fd60007ffe0ff */
[----:B------:R-:W-:Y:S02]  /*0b60*/  @P1 IADD3 R150, PT, PT, R150, 0x1, RZ ;  /* 0x0000000196961810 */ /* 0x000fe40007ffe0ff */
[----:B------:R-:W-:-:S07]  /*0b70*/  @!P2 LOP3.LUT R150, RZ, UR4, RZ, 0x33, !PT ;  /* 0x00000004ff96ac12 */ /* 0x000fce000f8e33ff */
.L_x_19:
[----:B------:R-:W-:Y:S01]  /*0b80*/  ISETP.GT.U32.AND P0, PT, R0, 0xf, PT ;  /* 0x0000000f0000780c */ /* 0x000fe20003f04070 */
[----:B------:R-:W-:-:S12]  /*0b90*/  BSSY.RECONVERGENT B0, `(.L_x_7) ;  /* 0x000002b000007945 */ /* 0x000fd80003800200 */
[----:B01-3--:R-:W-:Y:S05]  /*0ba0*/  @P0 BRA `(.L_x_8) ;  /* 0x0000000000a40947 */ /* 0x00bfea0003800000 */
[----:B------:R-:W0:Y:S01]  /*0bb0*/  S2R R13, SR_TID.X ;  /* 0x00000000000d7919 */ /* 0x000e220000002100 */
[----:B------:R-:W-:Y:S02]  /*0bc0*/  SHF.L.U32 R3, R149, 0xb, RZ ;  /* 0x0000000b95037819 */ /* 0x000fe400000006ff */
[----:B------:R-:W-:Y:S02]  /*0bd0*/  MOV R8, R0 ;  /* 0x0000000000087202 */ /* 0x000fe40000000f00 */
[----:B0-----:R-:W-:-:S07]  /*0be0*/  LOP3.LUT R11, R13, R3, RZ, 0xfc, !PT ;  /* 0x000000030d0b7212 */ /* 0x001fce00078efcff */
.L_x_12:
[----:B------:R-:W-:Y:S01]  /*0bf0*/  ISETP.GT.U32.AND P0, PT, R13, 0x7f, PT ;  /* 0x0000007f0d00780c */ /* 0x000fe20003f04070 */
[----:B------:R-:W-:-:S12]  /*0c00*/  BSSY.RECONVERGENT B1, `(.L_x_9) ;  /* 0x000001f000017945 */ /* 0x000fd80003800200 */
[----:B------:R-:W-:Y:S05]  /*0c10*/  @P0 BRA `(.L_x_10) ;  /* 0x0000000000740947 */ /* 0x000fea0003800000 */
[----:B------:R-:W0:Y:S01]  /*0c20*/  LDCU UR4, c[0x0][0x3a4] ;  /* 0x00007480ff0477ac */ /* 0x000e220008000800 */
[----:B------:R-:W-:Y:S02]  /*0c30*/  LEA R3, R149, R8, 0x4 ;  /* 0x0000000895037211 */ /* 0x000fe400078e20ff */
[C---:B------:R-:W-:Y:S02]  /*0c40*/  LEA R9, R8.reuse, R11, 0x7 ;  /* 0x0000000b08097211 */ /* 0x040fe400078e38ff */
[-C--:B------:R-:W-:Y:S02]  /*0c50*/  MOV R10, R13.reuse ;  /* 0x0000000d000a7202 */ /* 0x080fe40000000f00 */
[----:B0-----:R-:W-:Y:S02]  /*0c60*/  ISETP.GE.AND P1, PT, R3, UR4, PT ;  /* 0x0000000403007c0c */ /* 0x001fe4000bf26270 */
[----:B------:R-:W-:-:S04]  /*0c70*/  LEA R3, R8, R13, 0x7 ;  /* 0x0000000d08037211 */ /* 0x000fc800078e38ff */
[----:B------:R-:W-:-:S07]  /*0c80*/  SHF.L.U32 R3, R3, 0x2, RZ ;  /* 0x0000000203037819 */ /* 0x000fce00000006ff */
.L_x_11:
[----:B------:R-:W0:Y:S08]  /*0c90*/  @!P1 LDC.64 R4, c[0x0][0x388] ;  /* 0x0000e200ff049b82 */ /* 0x000e300000000a00 */
[----:B------:R-:W1:Y:S01]  /*0ca0*/  @!P1 LDC.64 R6, c[0x0][0x390] ;  /* 0x0000e400ff069b82 */ /* 0x000e620000000a00 */
[----:B0-----:R-:W-:-:S06]  /*0cb0*/  @!P1 IMAD.WIDE.U32 R4, R9, 0x4, R4 ;  /* 0x0000000409049825 */ /* 0x001fcc00078e0004 */
[----:B------:R-:W2:Y:S01]  /*0cc0*/  @!P1 LDG.E R4, desc[UR8][R4.64] ;  /* 0x0000000804049981 */ /* 0x000ea2000c1e1900 */
[----:B-1----:R-:W-:-:S06]  /*0cd0*/  @!P1 IMAD.WIDE.U32 R6, R9, 0x4, R6 ;  /* 0x0000000409069825 */ /* 0x002fcc00078e0006 */
[----:B------:R-:W3:Y:S01]  /*0ce0*/  @!P1 LDG.E R6, desc[UR8][R6.64] ;  /* 0x0000000806069981 */ /* 0x000ee2000c1e1900 */
[----:B------:R-:W0:Y:S08]  /*0cf0*/  LDC R12, c[0x0][0x360] ;  /* 0x0000d800ff0c7b82 */ /* 0x000e300000000800 */
[----:B------:R-:W1:Y:S01]  /*0d00*/  S2UR UR6, SR_CgaCtaId ;  /* 0x00000000000679c3 */ /* 0x000e620000008800 */
[----:B------:R-:W-:-:S02]  /*0d10*/  UMOV UR5, 0x400 ;  /* 0x0000040000057882 */ /* 0x000fc40000000000 */
[----:B------:R-:W-:Y:S02]  /*0d20*/  UIADD3 UR4, UPT, UPT, UR5, 0x2000, URZ ;  /* 0x0000200005047890 */ /* 0x000fe4000fffe0ff */
[----:B------:R-:W-:Y:S01]  /*0d30*/  UIADD3 UR5, UPT, UPT, UR5, 0x4000, URZ ;  /* 0x0000400005057890 */ /* 0x000fe2000fffe0ff */
[----:B0-----:R-:W-:-:S04]  /*0d40*/  IADD3 R10, PT, PT, R12, R10, RZ ;  /* 0x0000000a0c0a7210 */ /* 0x001fc80007ffe0ff */
[----:B------:R-:W-:Y:S01]  /*0d50*/  ISETP.GE.U32.AND P0, PT, R10, 0x80, PT ;  /* 0x000000800a00780c */ /* 0x000fe20003f06070 */
[----:B-1----:R-:W-:Y:S02]  /*0d60*/  ULEA UR4, UR6, UR4, 0x18 ;  /* 0x0000000406047291 */ /* 0x002fe4000f8ec0ff */
[----:B------:R-:W-:Y:S01]  /*0d70*/  ULEA UR5, UR6, UR5, 0x18 ;  /* 0x0000000506057291 */ /* 0x000fe2000f8ec0ff */
[----:B------:R-:W-:-:S06]  /*0d80*/  IADD3 R9, PT, PT, R12, R9, RZ ;  /* 0x000000090c097210 */ /* 0x000fcc0007ffe0ff */
[----:B--2---:R-:W-:Y:S04]  /*0d90*/  @!P1 STS [R3+UR4], R4 ;  /* 0x0000000403009988 */ /* 0x004fe80008000804 */
[----:B---3--:R-:W-:Y:S04]  /*0da0*/  @!P1 STS [R3+UR5], R6 ;  /* 0x0000000603009988 */ /* 0x008fe80008000805 */
[----:B------:R-:W-:Y:S04]  /*0db0*/  @P1 STS [R3+UR4], RZ ;  /* 0x000000ff03001988 */ /* 0x000fe80008000804 */
[----:B------:R0:W-:Y:S02]  /*0dc0*/  @P1 STS [R3+UR5], RZ ;  /* 0x000000ff03001988 */ /* 0x0001e40008000805 */
[----:B0-----:R-:W-:Y:S01]  /*0dd0*/  LEA R3, R12, R3, 0x2 ;  /* 0x000000030c037211 */ /* 0x001fe200078e10ff */
[----:B------:R-:W-:Y:S06]  /*0de0*/  @!P0 BRA `(.L_x_11) ;  /* 0xfffffffc00a88947 */ /* 0x000fec000383ffff */
.L_x_10:
[----:B------:R-:W-:Y:S05]  /*0df0*/  BSYNC.RECONVERGENT B1 ;  /* 0x0000000000017941 */ /* 0x000fea0003800200 */
.L_x_9:
[----:B------:R-:W0:Y:S02]  /*0e00*/  LDCU UR4, c[0x0][0x364] ;  /* 0x00006c80ff0477ac */ /* 0x000e240008000800 */
[----:B0-----:R-:W-:-:S04]  /*0e10*/  IADD3 R8, PT, PT, R8, UR4, RZ ;  /* 0x0000000408087c10 */ /* 0x001fc8000fffe0ff */
[----:B------:R-:W-:-:S13]  /*0e20*/  ISETP.GE.U32.AND P0, PT, R8, 0x10, PT ;  /* 0x000000100800780c */ /* 0x000fda0003f06070 */
[----:B------:R-:W-:Y:S05]  /*0e30*/  @!P0 BRA `(.L_x_12) ;  /* 0xfffffffc006c8947 */ /* 0x000fea000383ffff */
.L_x_8:
[----:B------:R-:W-:Y:S05]  /*0e40*/  BSYNC.RECONVERGENT B0 ;  /* 0x0000000000007941 */ /* 0x000fea0003800200 */
.L_x_7:
[----:B------:R-:W0:Y:S01]  /*0e50*/  S2R R3, SR_CTAID.Y ;  /* 0x0000000000037919 */ /* 0x000e220000002600 */
[----:B------:R-:W1:Y:S01]  /*0e60*/  LDCU UR4, c[0x0][0x3a0] ;  /* 0x00007400ff0477ac */ /* 0x000e620008000800 */
[----:B------:R-:W-:Y:S01]  /*0e70*/  BSSY.RECONVERGENT B0, `(.L_x_13) ;  /* 0x0000227000007945 */ /* 0x000fe20003800200 */
[----:B0-----:R-:W-:Y:S01]  /*0e80*/  LEA R3, R3, R0, 0x4 ;  /* 0x0000000003037211 */ /* 0x001fe200078e20ff */
[----:B------:R-:W-:Y:S03]  /*0e90*/  BAR.SYNC.DEFER_BLOCKING 0x0 ;  /* 0x0000000000007b1d */ /* 0x000fe60000010000 */
[----:B-1----:R-:W-:-:S13]  /*0ea0*/  ISETP.GE.AND P0, PT, R3, UR4, PT ;  /* 0x0000000403007c0c */ /* 0x002fda000bf06270 */
[----:B------:R-:W-:Y:S05]  /*0eb0*/  @P0 BRA `(.L_x_14) ;  /* 0x0000002000880947 */ /* 0x000fea0003800000 */
[----:B------:R-:W0:Y:S01]  /*0ec0*/  S2R R3, SR_CgaCtaId ;  /* 0x0000000000037919 */ /* 0x000e220000008800 */
[----:B------:R-:W-:Y:S01]  /*0ed0*/  MOV R8, 0x400 ;  /* 0x0000040000087802 */ /* 0x000fe20000000f00 */
[----:B------:R-:W-:Y:S01]  /*0ee0*/  HFMA2 R10, -RZ, RZ, 0, 0 ;  /* 0x00000000ff0a7431 */ /* 0x000fe200000001ff */
[----:B------:R-:W-:Y:S01]  /*0ef0*/  MOV R11, 0xff800000 ;  /* 0xff800000000b7802 */ /* 0x000fe20000000f00 */
[----:B------:R-:W1:Y:S01]  /*0f00*/  S2R R0, SR_TID.Y ;  /* 0x0000000000007919 */ /* 0x000e620000002200 */
[----:B------:R-:W-:Y:S01]  /*0f10*/  IADD3 R14, PT, PT, R8, 0x2000, RZ ;  /* 0x00002000080e7810 */ /* 0x000fe20007ffe0ff */
[----:B------:R-:W2:Y:S01]  /*0f20*/  LDCU UR5, c[0x0][0x3a4] ;  /* 0x00007480ff0577ac */ /* 0x000ea20008000800 */
[----:B------:R-:W3:Y:S01]  /*0f30*/  LDCU UR4, c[0x0][0x3a8] ;  /* 0x00007500ff0477ac */ /* 0x000ee20008000800 */
[C---:B0-----:R-:W-:Y:S02]  /*0f40*/  LEA R5, R3.reuse, R8, 0x18 ;  /* 0x0000000803057211 */ /* 0x041fe400078ec0ff */
[----:B------:R-:W-:-:S02]  /*0f50*/  LEA R9, R3, R14, 0x18 ;  /* 0x0000000e03097211 */ /* 0x000fc400078ec0ff */
[----:B-1----:R-:W-:-:S05]  /*0f60*/  LEA R12, R0, R5, 0x9 ;  /* 0x00000005000c7211 */ /* 0x002fca00078e48ff */
[----:B------:R0:W1:Y:S04]  /*0f70*/  LDS.128 R4, [R12] ;  /* 0x000000000c047984 */ /* 0x0000680000000c00 */
[----:B------:R0:W0:Y:S04]  /*0f80*/  LDS.128 R16, [R12+0x10] ;  /* 0x000010000c107984 */ /* 0x0000280000000c00 */
        /* <DEDUP_REMOVED lines=29> */
[----:B-123--:R0:W0:Y:S02]  /*1160*/  LDS.128 R136, [R12+0x1f0] ;  /* 0x0001f0000c887984 */ /* 0x00e0240000000c00 */
.L_x_15:
[----:B------:R-:W-:-:S05]  /*1170*/  LEA R152, R10, R9, 0x9 ;  /* 0x000000090a987211 */ /* 0x000fca00078e48ff */
[----:B0-----:R-:W0:Y:S04]  /*1180*/  LDS.128 R12, [R152] ;  /* 0x00000000980c7984 */ /* 0x001e280000000c00 */
[----:B------:R-:W1:Y:S04]  /*1190*/  LDS.128 R140, [R152+0x10] ;  /* 0x00001000988c7984 */ /* 0x000e680000000c00 */
[----:B------:R-:W2:Y:S01]  /*11a0*/  LDS.128 R144, [R152+0x20] ;  /* 0x0000200098907984 */ /* 0x000ea20000000c00 */
[----:B0-----:R-:W-:-:S04]  /*11b0*/  FFMA R12, R4, R12, RZ ;  /* 0x0000000c040c7223 */ /* 0x001fc800000000ff */
[----:B------:R-:W-:-:S04]  /*11c0*/  FFMA R13, R5, R13, R12 ;  /* 0x0000000d050d7223 */ /* 0x000fc8000000000c */
[----:B------:R-:W-:-:S04]  /*11d0*/  FFMA R14, R6, R14, R13 ;  /* 0x0000000e060e7223 */ /* 0x000fc8000000000d */
[----:B------:R-:W-:-:S04]  /*11e0*/  FFMA R15, R7, R15, R14 ;  /* 0x0000000f070f7223 */ /* 0x000fc8000000000e */
[----:B-1----:R-:W-:Y:S02]  /*11f0*/  FFMA R140, R16, R140, R15 ;  /* 0x0000008c108c7223 */ /* 0x002fe4000000000f */
[----:B------:R-:W0:Y:S02]  /*1200*/  LDS.128 R12, [R152+0x30] ;  /* 0x00003000980c7984 */ /* 0x000e240000000c00 */
[----:B------:R-:W-:-:S04]  /*1210*/  FFMA R141, R17, R141, R140 ;  /* 0x0000008d118d7223 */ /* 0x000fc8000000008c */
[----:B------:R-:W-:-:S04]  /*1220*/  FFMA R142, R18, R142, R141 ;  /* 0x0000008e128e7223 */ /* 0x000fc8000000008d */
[----:B------:R-:W-:-:S04]  /*1230*/  FFMA R143, R19, R143, R142 ;  /* 0x0000008f138f7223 */ /* 0x000fc8000000008e */
[----:B--2---:R-:W-:Y:S02]  /*1240*/  FFMA R144, R20, R144, R143 ;  /* 0x0000009014907223 */ /* 0x004fe4000000008f */
[----:B------:R-:W1:Y:S02]  /*1250*/  LDS.128 R140, [R152+0x40] ;  /* 0x00004000988c7984 */ /* 0x000e640000000c00 */
[----:B------:R-:W-:-:S04]  /*1260*/  FFMA R145, R21, R145, R144 ;  /* 0x0000009115917223 */ /* 0x000fc80000000090 */
[----:B------:R-:W-:-:S04]  /*1270*/  FFMA R146, R22, R146, R145 ;  /* 0x0000009216927223 */ /* 0x000fc80000000091 */
[----:B------:R-:W-:-:S04]  /*1280*/  FFMA R147, R23, R147, R146 ;  /* 0x0000009317937223 */ /* 0x000fc80000000092 */
[----:B0-----:R-:W-:Y:S02]  /*1290*/  FFMA R12, R24, R12, R147 ;  /* 0x0000000c180c7223 */ /* 0x001fe40000000093 */
[----:B------:R-:W0:Y:S02]  /*12a0*/  LDS.128 R144, [R152+0x50] ;  /* 0x0000500098907984 */ /* 0x000e240000000c00 */
[----:B------:R-:W-:-:S04]  /*12b0*/  FFMA R13, R25, R13, R12 ;  /* 0x0000000d190d7223 */ /* 0x000fc8000000000c */
[----:B------:R-:W-:-:S04]  /*12c0*/  FFMA R14, R26, R14, R13 ;  /* 0x0000000e1a0e7223 */ /* 0x000fc8000000000d */
[----:B------:R-:W-:-:S04]  /*12d0*/  FFMA R15, R27, R15, R14 ;  /* 0x0000000f1b0f7223 */ /* 0x000fc8000000000e */
[----:B-1----:R-:W-:Y:S02]  /*12e0*/  FFMA R140, R28, R140, R15 ;  /* 0x0000008c1c8c7223 */ /* 0x002fe4000000000f */
        /* <DEDUP_REMOVED lines=123> */
[----:B------:R-:W-:Y:S02]  /*1aa0*/  FFMA R153, R127, R143, R142 ;  /* 0x0000008f7f997223 */ /* 0x000fe4000000008e */
[----:B------:R-:W2:Y:S02]  /*1ab0*/  LDS.128 R140, [R152+0x1f0] ;  /* 0x0001f000988c7984 */ /* 0x000ea40000000c00 */
[----:B0-----:R-:W-:-:S04]  /*1ac0*/  FFMA R144, R128, R144, R153 ;  /* 0x0000009080907223 */ /* 0x001fc80000000099 */
[----:B------:R-:W-:-:S04]  /*1ad0*/  FFMA R145, R129, R145, R144 ;  /* 0x0000009181917223 */ /* 0x000fc80000000090 */
[----:B------:R-:W-:-:S04]  /*1ae0*/  FFMA R146, R130, R146, R145 ;  /* 0x0000009282927223 */ /* 0x000fc80000000091 */
[----:B------:R-:W-:-:S04]  /*1af0*/  FFMA R147, R131, R147, R146 ;  /* 0x0000009383937223 */ /* 0x000fc80000000092 */
[----:B-1----:R-:W-:-:S04]  /*1b00*/  FFMA R12, R132, R12, R147 ;  /* 0x0000000c840c7223 */ /* 0x002fc80000000093 */
[----:B------:R-:W-:Y:S01]  /*1b10*/  FFMA R13, R133, R13, R12 ;  /* 0x0000000d850d7223 */ /* 0x000fe2000000000c */
[----:B------:R-:W-:-:S03]  /*1b20*/  LEA R12, R149, R10, 0x4 ;  /* 0x0000000a950c7211 */ /* 0x000fc600078e20ff */
[----:B------:R-:W-:Y:S01]  /*1b30*/  FFMA R14, R134, R14, R13 ;  /* 0x0000000e860e7223 */ /* 0x000fe2000000000d */
[----:B------:R-:W-:Y:S02]  /*1b40*/  ISETP.GE.AND P0, PT, R12, UR5, PT ;  /* 0x000000050c007c0c */ /* 0x000fe4000bf06270 */
[C---:B------:R-:W-:Y:S01]  /*1b50*/  LEA R13, R10.reuse, R2, 0x2 ;  /* 0x000000020a0d7211 */ /* 0x040fe200078e10ff */
[----:B------:R-:W-:Y:S01]  /*1b60*/  FFMA R15, R135, R15, R14 ;  /* 0x0000000f870f7223 */ /* 0x000fe2000000000e */
[----:B------:R-:W-:-:S03]  /*1b70*/  IADD3 R10, PT, PT, R10, 0x1, RZ ;  /* 0x000000010a0a7810 */ /* 0x000fc60007ffe0ff */
[----:B--2---:R-:W-:-:S04]  /*1b80*/  FFMA R140, R136, R140, R15 ;  /* 0x0000008c888c7223 */ /* 0x004fc8000000000f */
[----:B------:R-:W-:-:S04]  /*1b90*/  FFMA R141, R137, R141, R140 ;  /* 0x0000008d898d7223 */ /* 0x000fc8000000008c */
[----:B------:R-:W-:-:S04]  /*1ba0*/  FFMA R142, R138, R142, R141 ;  /* 0x0000008e8a8e7223 */ /* 0x000fc8000000008d */
[----:B------:R-:W-:-:S04]  /*1bb0*/  FFMA R142, R139, R143, R142 ;  /* 0x0000008f8b8e7223 */ /* 0x000fc8000000008e */
[----:B------:R-:W-:-:S05]  /*1bc0*/  FMUL R142, R142, UR4 ;  /* 0x000000048e8e7c20 */ /* 0x000fca0008400000 */
[----:B------:R-:W-:Y:S02]  /*1bd0*/  FSEL R142, R142, -INF , !P0 ;  /* 0xff8000008e8e7808 */ /* 0x000fe40004000000 */
[----:B------:R-:W-:Y:S02]  /*1be0*/  ISETP.NE.AND P0, PT, R10, 0x10, PT ;  /* 0x000000100a00780c */ /* 0x000fe40003f05270 */
[----:B------:R-:W-:Y:S01]  /*1bf0*/  FMNMX R11, R142, R11, !PT ;  /* 0x0000000b8e0b7209 */ /* 0x000fe20007800000 */
[----:B------:R1:W-:Y:S10]  /*1c00*/  STL [R13], R142 ;  /* 0x0000008e0d007387 */ /* 0x0003f40000100800 */
[----:B-1----:R-:W-:Y:S05]  /*1c10*/  @P0 BRA `(.L_x_15) ;  /* 0xfffffff400540947 */ /* 0x002fea000383ffff */
[----:B------:R-:W2:Y:S04]  /*1c20*/  LDL.128 R28, [R1+0x200] ;  /* 0x00020000011c7983 */ /* 0x000ea80000100c00 */
[----:B------:R-:W3:Y:S04]  /*1c30*/  LDL.128 R16, [R1+0x210] ;  /* 0x0002100001107983 */ /* 0x000ee80000100c00 */
[----:B------:R-:W5:Y:S04]  /*1c40*/  LDL.128 R4, [R1+0x220] ;  /* 0x0002200001047983 */ /* 0x000f680000100c00 */
[----:B------:R-:W4:Y:S01]  /*1c50*/  LDL.128 R12, [R1+0x230] ;  /* 0x00023000010c7983 */ /* 0x000f220000100c00 */
[----:B------:R-:W-:Y:S01]  /*1c60*/  FMNMX R9, R148, R11, !PT ;  /* 0x0000000b94097209 */ /* 0x000fe20007800000 */
[----:B------:R-:W-:Y:S01]  /*1c70*/  HFMA2 R25, -RZ, RZ, 3.7421875, 0 ;  /* 0x437c0000ff197431 */ /* 0x000fe200000001ff */
[----:B------:R-:W-:-:S03]  /*1c80*/  MOV R24, 0x3bbb989d ;  /* 0x3bbb989d00187802 */ /* 0x000fc60000000f00 */
[--C-:B------:R-:W-:Y:S01]  /*1c90*/  FADD R21, R148, -R9.reuse ;  /* 0x8000000994157221 */ /* 0x100fe20000000000 */
[----:B------:R-:W-:Y:S01]  /*1ca0*/  FADD R23, R11, -R9 ;  /* 0x800000090b177221 */ /* 0x000fe20000000000 */
[----:B------:R-:W-:Y:S02]  /*1cb0*/  MOV R148, R9 ;  /* 0x0000000900947202 */ /* 0x000fe40000000f00 */
[-C--:B------:R-:W-:Y:S01]  /*1cc0*/  FFMA.SAT R10, R21, R24.reuse, 0.5 ;  /* 0x3f000000150a7423 */ /* 0x080fe20000002018 */
[----:B------:R-:W-:-:S03]  /*1cd0*/  FFMA.SAT R20, R23, R24, 0.5 ;  /* 0x3f00000017147423 */ /* 0x000fc60000002018 */
[-C--:B------:R-:W-:Y:S01]  /*1ce0*/  FFMA.RM R10, R10, R25.reuse, 12582913 ;  /* 0x4b4000010a0a7423 */ /* 0x080fe20000004019 */
[----:B------:R-:W-:-:S03]  /*1cf0*/  FFMA.RM R20, R20, R25, 12582913 ;  /* 0x4b40000114147423 */ /* 0x000fc60000004019 */
[----:B------:R-:W-:Y:S01]  /*1d00*/  FADD R22, R10, -12583039 ;  /* 0xcb40007f0a167421 */ /* 0x000fe20000000000 */
[C---:B------:R-:W-:Y:S01]  /*1d10*/  FADD R26, R20.reuse, -12583039 ;  /* 0xcb40007f141a7421 */ /* 0x040fe20000000000 */
[----:B------:R-:W-:Y:S02]  /*1d20*/  SHF.L.U32 R20, R20, 0x17, RZ ;  /* 0x0000001714147819 */ /* 0x000fe400000006ff */
[----:B------:R-:W-:Y:S01]  /*1d30*/  FFMA R22, R21, 1.4426950216293334961, -R22 ;  /* 0x3fb8aa3b15167823 */ /* 0x000fe20000000816 */
[----:B------:R-:W-:Y:S01]  /*1d40*/  FFMA R26, R23, 1.4426950216293334961, -R26 ;  /* 0x3fb8aa3b171a7823 */ /* 0x000fe2000000081a */
[----:B------:R-:W-:Y:S02]  /*1d50*/  SHF.L.U32 R10, R10, 0x17, RZ ;  /* 0x000000170a0a7819 */ /* 0x000fe400000006ff */
[----:B------:R-:W-:Y:S01]  /*1d60*/  FFMA R21, R21, 1.925963033500011079e-08, R22 ;  /* 0x32a5706015157823 */ /* 0x000fe20000000016 */
[----:B------:R-:W-:-:S05]  /*1d70*/  FFMA R23, R23, 1.925963033500011079e-08, R26 ;  /* 0x32a5706017177823 */ /* 0x000fca000000001a */
[----:B------:R-:W0:Y:S08]  /*1d80*/  MUFU.EX2 R21, R21 ;  /* 0x0000001500157308 */ /* 0x000e300000000800 */
[----:B------:R-:W-:Y:S01]  /*1d90*/  MUFU.EX2 R23, R23 ;  /* 0x0000001700177308 */ /* 0x000fe20000000800 */
[----:B0-----:R-:W-:Y:S01]  /*1da0*/  FMUL R10, R10, R21 ;  /* 0x000000150a0a7220 */ /* 0x001fe20000400000 */
[C---:B--2---:R-:W-:Y:S01]  /*1db0*/  FADD R35, -R11.reuse, R31 ;  /* 0x0000001f0b237221 */ /* 0x044fe20000000100 */
[C---:B------:R-:W-:Y:S01]  /*1dc0*/  FADD R33, -R11.reuse, R30 ;  /* 0x0000001e0b217221 */ /* 0x040fe20000000100 */
[C---:B------:R-:W-:Y:S01]  /*1dd0*/  FADD R27, -R11.reuse, R28 ;  /* 0x0000001c0b1b7221 */ /* 0x040fe20000000100 */
[----:B------:R-:W-:Y:S01]  /*1de0*/  FADD R29, -R11, R29 ;  /* 0x0000001d0b1d7221 */ /* 0x000fe20000000100 */
[-C--:B------:R-:W-:Y:S01]  /*1df0*/  FFMA.SAT R32, R35, R24.reuse, 0.5 ;  /* 0x3f00000023207423 */ /* 0x080fe20000002018 */
[-C--:B------:R-:W-:Y:S01]  /*1e00*/  FFMA.SAT R30, R33, R24.reuse, 0.5 ;  /* 0x3f000000211e7423 */ /* 0x080fe20000002018 */
[-C--:B------:R-:W-:Y:S01]  /*1e10*/  FFMA.SAT R22, R27, R24.reuse, 0.5 ;  /* 0x3f0000001b167423 */ /* 0x080fe20000002018 */
[-C--:B------:R-:W-:Y:S01]  /*1e20*/  FFMA.SAT R28, R29, R24.reuse, 0.5 ;  /* 0x3f0000001d1c7423 */ /* 0x080fe20000002018 */
[-C--:B------:R-:W-:Y:S01]  /*1e30*/  FFMA.RM R34, R32, R25.reuse, 12582913 ;  /* 0x4b40000120227423 */ /* 0x080fe20000004019 */
[-C--:B------:R-:W-:Y:S01]  /*1e40*/  FFMA.RM R31, R30, R25.reuse, 12582913 ;  /* 0x4b4000011e1f7423 */ /* 0x080fe20000004019 */
[-C--:B------:R-:W-:Y:S01]  /*1e50*/  FFMA.RM R22, R22, R25.reuse, 12582913 ;  /* 0x4b40000116167423 */ /* 0x080fe20000004019 */
[-C--:B------:R-:W-:Y:S01]  /*1e60*/  FFMA.RM R28, R28, R25.reuse, 12582913 ;  /* 0x4b4000011c1c7423 */ /* 0x080fe20000004019 */
[----:B------:R-:W-:Y:S01]  /*1e70*/  FADD R36, R34, -12583039 ;  /* 0xcb40007f22247421 */ /* 0x000fe20000000000 */
[----:B------:R-:W-:Y:S01]  /*1e80*/  FADD R32, R31, -12583039 ;  /* 0xcb40007f1f207421 */ /* 0x000fe20000000000 */
[----:B------:R-:W-:Y:S01]  /*1e90*/  FADD R26, R22, -12583039 ;  /* 0xcb40007f161a7421 */ /* 0x000fe20000000000 */
[----:B------:R-:W-:Y:S01]  /*1ea0*/  FADD R30, R28, -12583039 ;  /* 0xcb40007f1c1e7421 */ /* 0x000fe20000000000 */
[----:B------:R-:W-:Y:S01]  /*1eb0*/  FFMA R36, R35, 1.4426950216293334961, -R36 ;  /* 0x3fb8aa3b23247823 */ /* 0x000fe20000000824 */
[----:B------:R-:W-:Y:S01]  /*1ec0*/  FFMA R32, R33, 1.4426950216293334961, -R32 ;  /* 0x3fb8aa3b21207823 */ /* 0x000fe20000000820 */
[----:B---3--:R-:W-:Y:S01]  /*1ed0*/  FADD R19, -R11, R19 ;  /* 0x000000130b137221 */ /* 0x008fe20000000100 */
[----:B------:R-:W-:Y:S01]  /*1ee0*/  FFMA R26, R27, 1.4426950216293334961, -R26 ;  /* 0x3fb8aa3b1b1a7823 */ /* 0x000fe2000000081a */
[----:B------:R-:W-:Y:S01]  /*1ef0*/  FFMA R36, R35, 1.925963033500011079e-08, R36 ;  /* 0x32a5706023247823 */ /* 0x000fe20000000024 */
[----:B------:R-:W-:Y:S01]  /*1f00*/  FADD R35, -R11, R18 ;  /* 0x000000120b237221 */ /* 0x000fe20000000100 */
[----:B------:R-:W-:Y:S01]  /*1f10*/  FFMA R32, R33, 1.925963033500011079e-08, R32 ;  /* 0x32a5706021207823 */ /* 0x000fe20000000020 */
[----:B------:R-:W-:Y:S01]  /*1f20*/  FFMA R30, R29, 1.4426950216293334961, -R30 ;  /* 0x3fb8aa3b1d1e7823 */ /* 0x000fe2000000081e */
[----:B------:R-:W-:Y:S01]  /*1f30*/  FADD R33, -R11, R17 ;  /* 0x000000110b217221 */ /* 0x000fe20000000100 */
[-C--:B------:R-:W-:Y:S01]  /*1f40*/  FFMA.SAT R38, R35, R24.reuse, 0.5 ;  /* 0x3f00000023267423 */ /* 0x080fe20000002018 */
[-C--:B------:R-:W-:Y:S01]  /*1f50*/  FFMA.SAT R40, R19, R24.reuse, 0.5 ;  /* 0x3f00000013287423 */ /* 0x080fe20000002018 */
[----:B------:R-:W-:Y:S01]  /*1f60*/  FFMA R26, R27, 1.925963033500011079e-08, R26 ;  /* 0x32a570601b1a7823 */ /* 0x000fe2000000001a */
[----:B------:R-:W-:Y:S01]  /*1f70*/  FFMA R30, R29, 1.925963033500011079e-08, R30 ;  /* 0x32a570601d1e7823 */ /* 0x000fe2000000001e */
[-C--:B------:R-:W-:Y:S01]  /*1f80*/  FFMA.RM R37, R38, R25.reuse, 12582913 ;  /* 0x4b40000126257423 */ /* 0x080fe20000004019 */
[-C--:B------:R-:W-:Y:S01]  /*1f90*/  FFMA.SAT R18, R33, R24.reuse, 0.5 ;  /* 0x3f00000021127423 */ /* 0x080fe20000002018 */
[----:B------:R-:W-:Y:S01]  /*1fa0*/  FADD R29, -R11, R16 ;  /* 0x000000100b1d7221 */ /* 0x000fe20000000100 */
[-C--:B------:R-:W-:Y:S01]  /*1fb0*/  FFMA.RM R39, R40, R25.reuse, 12582913 ;  /* 0x4b40000128277423 */ /* 0x080fe20000004019 */
[----:B------:R0:W-:Y:S01]  /*1fc0*/  MUFU.EX2 R27, R26 ;  /* 0x0000001a001b7308 */ /* 0x0001e20000000800 */
[----:B------:R-:W-:Y:S01]  /*1fd0*/  FADD R40, R37, -12583039 ;  /* 0xcb40007f25287421 */ /* 0x000fe20000000000 */
[-C--:B------:R-:W-:Y:S01]  /*1fe0*/  FFMA.SAT R16, R29, R24.reuse, 0.5 ;  /* 0x3f0000001d107423 */ /* 0x080fe20000002018 */
[C---:B-----5:R-:W-:Y:S01]  /*1ff0*/  FADD R5, -R11.reuse, R5 ;  /* 0x000000050b057221 */ /* 0x060fe20000000100 */
[----:B------:R-:W-:Y:S01]  /*2000*/  FADD R7, -R11, R7 ;  /* 0x000000070b077221 */ /* 0x000fe20000000100 */
[----:B------:R-:W-:Y:S01]  /*2010*/  FFMA R40, R35, 1.4426950216293334961, -R40 ;  /* 0x3fb8aa3b23287823 */ /* 0x000fe20000000828 */
[-C--:B------:R-:W-:Y:S01]  /*2020*/  FFMA.RM R16, R16, R25.reuse, 12582913 ;  /* 0x4b40000110107423 */ /* 0x080fe20000004019 */
[----:B------:R-:W-:Y:S01]  /*2030*/  FADD R42, R39, -12583039 ;  /* 0xcb40007f272a7421 */ /* 0x000fe20000000000 */
[-C--:B------:R-:W-:Y:S01]  /*2040*/  FFMA.SAT R46, R7, R24.reuse, 0.5 ;  /* 0x3f000000072e7423 */ /* 0x080fe20000002018 */
[-C--:B0-----:R-:W-:Y:S01]  /*2050*/  FFMA.RM R26, R18, R25.reuse, 12582913 ;  /* 0x4b400001121a7423 */ /* 0x081fe20000004019 */
[----:B------:R-:W-:Y:S01]  /*2060*/  FFMA R40, R35, 1.925963033500011079e-08, R40 ;  /* 0x32a5706023287823 */ /* 0x000fe20000000028 */
[----:B------:R-:W-:Y:S01]  /*2070*/  FADD R35, -R11, R6 ;  /* 0x000000060b237221 */ /* 0x000fe20000000100 */
[----:B------:R-:W-:Y:S01]  /*2080*/  FADD R18, R16, -12583039 ;  /* 0xcb40007f10127421 */ /* 0x000fe20000000000 */
[----:B------:R-:W-:Y:S01]  /*2090*/  FADD R38, R26, -12583039 ;  /* 0xcb40007f1a267421 */ /* 0x000fe20000000000 */
[-C--:B------:R-:W-:Y:S01]  /*20a0*/  FFMA.SAT R6, R5, R24.reuse, 0.5 ;  /* 0x3f00000005067423 */ /* 0x080fe20000002018 */
[-C--:B------:R-:W-:Y:S01]  /*20b0*/  FFMA.SAT R44, R35, R24.reuse, 0.5 ;  /* 0x3f000000232c7423 */ /* 0x080fe20000002018 */
[----:B------:R-:W-:Y:S01]  /*20c0*/  FFMA R18, R29, 1.4426950216293334961, -R18 ;  /* 0x3fb8aa3b1d127823 */ /* 0x000fe20000000812 */
[----:B------:R-:W-:Y:S01]  /*20d0*/  FFMA R38, R33, 1.4426950216293334961, -R38 ;  /* 0x3fb8aa3b21267823 */ /* 0x000fe20000000826 */
[-C--:B------:R-:W-:Y:S01]  /*20e0*/  FFMA.RM R46, R46, R25.reuse, 12582913 ;  /* 0x4b4000012e2e7423 */ /* 0x080fe20000004019 */
[----:B------:R-:W-:Y:S01]  /*20f0*/  FFMA R42, R19, 1.4426950216293334961, -R42 ;  /* 0x3fb8aa3b132a7823 */ /* 0x000fe2000000082a */
[----:B------:R-:W-:Y:S01]  /*2100*/  FFMA R18, R29, 1.925963033500011079e-08, R18 ;  /* 0x32a570601d127823 */ /* 0x000fe20000000012 */
[----:B------:R-:W-:Y:S01]  /*2110*/  FFMA R38, R33, 1.925963033500011079e-08, R38 ;  /* 0x32a5706021267823 */ /* 0x000fe20000000026 */
[-C--:B------:R-:W-:Y:S01]  /*2120*/  FFMA.RM R33, R6, R25.reuse, 12582913 ;  /* 0x4b40000106217423 */ /* 0x080fe20000004019 */
[----:B------:R-:W-:Y:S01]  /*2130*/  FADD R29, -R11, R4 ;  /* 0x000000040b1d7221 */ /* 0x000fe20000000100 */
[-C--:B------:R-:W-:Y:S01]  /*2140*/  FFMA.RM R44, R44, R25.reuse, 12582913 ;  /* 0x4b4000012c2c7423 */ /* 0x080fe20000004019 */
[----:B------:R-:W-:Y:S01]  /*2150*/  FADD R48, R46, -12583039 ;  /* 0xcb40007f2e307421 */ /* 0x000fe20000000000 */
[----:B------:R-:W-:Y:S01]  /*2160*/  FADD R6, R33, -12583039 ;  /* 0xcb40007f21067421 */ /* 0x000fe20000000000 */
[-C--:B------:R-:W-:Y:S01]  /*2170*/  FFMA.SAT R4, R29, R24.reuse, 0.5 ;  /* 0x3f0000001d047423 */ /* 0x080fe20000002018 */
[----:B------:R-:W-:Y:S01]  /*2180*/  FFMA R42, R19, 1.925963033500011079e-08, R42 ;  /* 0x32a57060132a7823 */ /* 0x000fe2000000002a */
[----:B------:R0:W-:Y:S01]  /*2190*/  MUFU.EX2 R17, R32 ;  /* 0x0000002000117308 */ /* 0x0001e20000000800 */
[----:B------:R-:W-:Y:S01]  /*21a0*/  FFMA R6, R5, 1.4426950216293334961, -R6 ;  /* 0x3fb8aa3b05067823 */ /* 0x000fe20000000806 */
[----:B------:R-:W-:Y:S01]  /*21b0*/  FFMA R48, R7, 1.4426950216293334961, -R48 ;  /* 0x3fb8aa3b07307823 */ /* 0x000fe20000000830 */
[----:B----4-:R-:W-:Y:S01]  /*21c0*/  FADD R13, -R11, R13 ;  /* 0x0000000d0b0d7221 */ /* 0x010fe20000000100 */
[----:B------:R-:W-:Y:S01]  /*21d0*/  SHF.L.U32 R37, R37, 0x17, RZ ;  /* 0x0000001725257819 */ /* 0x000fe200000006ff */
[----:B------:R-:W-:Y:S01]  /*21e0*/  FFMA R6, R5, 1.925963033500011079e-08, R6 ;  /* 0x32a5706005067823 */ /* 0x000fe20000000006 */
[----:B------:R-:W-:Y:S01]  /*21f0*/  FADD R5, -R11, R12 ;  /* 0x0000000c0b057221 */ /* 0x000fe20000000100 */
[----:B------:R-:W-:Y:S01]  /*2200*/  FFMA R48, R7, 1.925963033500011079e-08, R48 ;  /* 0x32a5706007307823 */ /* 0x000fe20000000030 */
[----:B------:R1:W-:Y:S01]  /*2210*/  MUFU.EX2 R19, R18 ;  /* 0x0000001200137308 */ /* 0x0003e20000000800 */
[-C--:B0-----:R-:W-:Y:S01]  /*2220*/  FFMA.RM R32, R4, R25.reuse, 12582913 ;  /* 0x4b40000104207423 */ /* 0x081fe20000004019 */
[-C--:B------:R-:W-:Y:S01]  /*2230*/  FFMA.SAT R12, R5, R24.reuse, 0.5 ;  /* 0x3f000000050c7423 */ /* 0x080fe20000002018 */
[----:B------:R-:W-:Y:S01]  /*2240*/  FADD R7, -R11, R14 ;  /* 0x0000000e0b077221 */ /* 0x000fe20000000100 */
[-C--:B------:R-:W-:Y:S01]  /*2250*/  FFMA.SAT R14, R13, R24.reuse, 0.5 ;  /* 0x3f0000000d0e7423 */ /* 0x080fe20000002018 */
[----:B------:R-:W-:Y:S01]  /*2260*/  FADD R4, R32, -12583039 ;  /* 0xcb40007f20047421 */ /* 0x000fe20000000000 */
[----:B------:R-:W-:Y:S01]  /*2270*/  FADD R11, -R11, R15 ;  /* 0x0000000f0b0b7221 */ /* 0x000fe20000000100 */
[-C--:B------:R-:W-:Y:S01]  /*2280*/  FFMA.SAT R50, R7, R24.reuse, 0.5 ;  /* 0x3f00000007327423 */ /* 0x080fe20000002018 */
[----:B------:R-:W0:Y:S01]  /*2290*/  MUFU.EX2 R30, R30 ;  /* 0x0000001e001e7308 */ /* 0x000e220000000800 */
[----:B-1----:R-:W-:Y:S01]  /*22a0*/  FADD R18, R44, -12583039 ;  /* 0xcb40007f2c127421 */ /* 0x002fe20000000000 */
[----:B------:R-:W-:Y:S01]  /*22b0*/  FFMA R4, R29, 1.4426950216293334961, -R4 ;  /* 0x3fb8aa3b1d047823 */ /* 0x000fe20000000804 */
[-C--:B------:R-:W-:Y:S01]  /*22c0*/  FFMA.RM R50, R50, R25.reuse, 12582913 ;  /* 0x4b40000132327423 */ /* 0x080fe20000004019 */
[-C--:B------:R-:W-:Y:S01]  /*22d0*/  FFMA.RM R41, R14, R25.reuse, 12582913 ;  /* 0x4b4000010e297423 */ /* 0x080fe20000004019 */
[----:B------:R-:W-:Y:S01]  /*22e0*/  FFMA R18, R35, 1.4426950216293334961, -R18 ;  /* 0x3fb8aa3b23127823 */ /* 0x000fe20000000812 */
[----:B------:R-:W-:Y:S01]  /*22f0*/  FFMA R4, R29, 1.925963033500011079e-08, R4 ;  /* 0x32a570601d047823 */ /* 0x000fe20000000004 */
[----:B------:R-:W-:Y:S01]  /*2300*/  FFMA.SAT R52, R11, R24, 0.5 ;  /* 0x3f0000000b347423 */ /* 0x000fe20000002018 */
[----:B------:R-:W-:Y:S01]  /*2310*/  FADD R14, R41, -12583039 ;  /* 0xcb40007f290e7421 */ /* 0x000fe20000000000 */
[----:B------:R-:W-:Y:S01]  /*2320*/  FFMA R18, R35, 1.925963033500011079e-08, R18 ;  /* 0x32a5706023127823 */ /* 0x000fe20000000012 */
[-C--:B------:R-:W-:Y:S01]  /*2330*/  FFMA.RM R35, R12, R25.reuse, 12582913 ;  /* 0x4b4000010c237423 */ /* 0x080fe20000004019 */
[----:B------:R1:W-:Y:S01]  /*2340*/  MUFU.EX2 R29, R4 ;  /* 0x00000004001d7308 */ /* 0x0003e20000000800 */
[----:B------:R-:W-:Y:S01]  /*2350*/  FFMA.RM R52, R52, R25, 12582913 ;  /* 0x4b40000134347423 */ /* 0x000fe20000004019 */
[----:B------:R-:W-:Y:S01]  /*2360*/  FFMA R14, R13, 1.4426950216293334961, -R14 ;  /* 0x3fb8aa3b0d0e7823 */ /* 0x000fe2000000080e */
[----:B------:R-:W-:Y:S01]  /*2370*/  FADD R12, R35, -12583039 ;  /* 0xcb40007f230c7421 */ /* 0x000fe20000000000 */
[----:B------:R-:W-:-:S02]  /*2380*/  SHF.L.U32 R32, R32, 0x17, RZ ;  /* 0x0000001720207819 */ /* 0x000fc400000006ff */
[----:B------:R-:W-:Y:S01]  /*2390*/  SHF.L.U32 R44, R44, 0x17, RZ ;  /* 0x000000172c2c7819 */ /* 0x000fe200000006ff */
[C---:B------:R-:W-:Y:S01]  /*23a0*/  FFMA R12, R5.reuse, 1.4426950216293334961, -R12 ;  /* 0x3fb8aa3b050c7823 */ /* 0x040fe2000000080c */
[----:B------:R-:W2:Y:S01]  /*23b0*/  MUFU.EX2 R36, R36 ;  /* 0x0000002400247308 */ /* 0x000ea20000000800 */
[C---:B-1----:R-:W-:Y:S01]  /*23c0*/  FADD R4, R50.reuse, -12583039 ;  /* 0xcb40007f32047421 */ /* 0x042fe20000000000 */
[----:B------:R-:W-:Y:S01]  /*23d0*/  SHF.L.U32 R50, R50, 0x17, RZ ;  /* 0x0000001732327819 */ /* 0x000fe200000006ff */
[----:B------:R-:W-:Y:S01]  /*23e0*/  FFMA R15, R5, 1.925963033500011079e-08, R12 ;  /* 0x32a57060050f7823 */ /* 0x000fe2000000000c */
[----:B------:R-:W-:Y:S01]  /*23f0*/  SHF.L.U32 R5, R28, 0x17, RZ ;  /* 0x000000171c057819 */ /* 0x000fe200000006ff */
[----:B------:R-:W-:Y:S01]  /*2400*/  FFMA R12, R7, 1.4426950216293334961, -R4 ;  /* 0x3fb8aa3b070c7823 */ /* 0x000fe20000000804 */
[----:B------:R-:W-:Y:S01]  /*2410*/  SHF.L.U32 R4, R22, 0x17, RZ ;  /* 0x0000001716047819 */ /* 0x000fe200000006ff */
[----:B------:R-:W-:Y:S01]  /*2420*/  FFMA R22, R13, 1.925963033500011079e-08, R14 ;  /* 0x32a570600d167823 */ /* 0x000fe2000000000e */
[----:B------:R1:W-:Y:S01]  /*2430*/  MUFU.EX2 R24, R6 ;  /* 0x0000000600187308 */ /* 0x0003e20000000800 */
[----:B------:R-:W-:Y:S01]  /*2440*/  FFMA R43, R7, 1.925963033500011079e-08, R12 ;  /* 0x32a57060072b7823 */ /* 0x000fe2000000000c */
[----:B0-----:R-:W-:Y:S01]  /*2450*/  FMUL R5, R5, R30 ;  /* 0x0000001e05057220 */ /* 0x001fe20000400000 */
[----:B------:R-:W-:Y:S01]  /*2460*/  FMUL R4, R4, R27 ;  /* 0x0000001b04047220 */ /* 0x000fe20000400000 */
[----:B------:R-:W-:-:S02]  /*2470*/  SHF.L.U32 R7, R34, 0x17, RZ ;  /* 0x0000001722077819 */ /* 0x000fc400000006ff */
[----:B------:R-:W-:Y:S01]  /*2480*/  SHF.L.U32 R13, R26, 0x17, RZ ;  /* 0x000000171a0d7819 */ /* 0x000fe200000006ff */
[----:B------:R-:W-:Y:S01]  /*2490*/  FADD R12, RZ, R4 ;  /* 0x00000004ff0c7221 */ /* 0x000fe20000000000 */
[----:B------:R-:W0:Y:S01]  /*24a0*/  MUFU.EX2 R38, R38 ;  /* 0x0000002600267308 */ /* 0x000e220000000800 */
[----:B-1----:R-:W-:Y:S01]  /*24b0*/  FADD R6, R52, -12583039 ;  /* 0xcb40007f34067421 */ /* 0x002fe20000000000 */
[----:B--2---:R-:W-:-:S03]  /*24c0*/  FMUL R7, R7, R36 ;  /* 0x0000002407077220 */ /* 0x004fc60000400000 */
[----:B------:R-:W-:Y:S01]  /*24d0*/  FFMA R14, R11, 1.4426950216293334961, -R6 ;  /* 0x3fb8aa3b0b0e7823 */ /* 0x000fe20000000806 */
[----:B------:R-:W-:Y:S02]  /*24e0*/  SHF.L.U32 R6, R31, 0x17, RZ ;  /* 0x000000171f067819 */ /* 0x000fe400000006ff */
[----:B------:R-:W1:Y:S01]  /*24f0*/  MUFU.EX2 R40, R40 ;  /* 0x0000002800287308 */ /* 0x000e620000000800 */
[----:B------:R-:W-:Y:S01]  /*2500*/  FFMA R28, R11, 1.925963033500011079e-08, R14 ;  /* 0x32a570600b1c7823 */ /* 0x000fe2000000000e */
[----:B------:R-:W-:Y:S01]  /*2510*/  FADD R11, R12, R5 ;  /* 0x000000050c0b7221 */ /* 0x000fe20000000000 */
[----:B------:R-:W-:Y:S01]  /*2520*/  FMUL R6, R6, R17 ;  /* 0x0000001106067220 */ /* 0x000fe20000400000 */
[----:B------:R-:W-:Y:S02]  /*2530*/  SHF.L.U32 R12, R16, 0x17, RZ ;  /* 0x00000017100c7819 */ /* 0x000fe400000006ff */
[----:B------:R-:W-:Y:S01]  /*2540*/  SHF.L.U32 R17, R33, 0x17, RZ ;  /* 0x0000001721117819 */ /* 0x000fe200000006ff */
[----:B------:R-:W-:Y:S01]  /*2550*/  FADD R14, R11, R6 ;  /* 0x000000060b0e7221 */ /* 0x000fe20000000000 */
[----:B------:R-:W2:Y:S01]  /*2560*/  MUFU.EX2 R42, R42 ;  /* 0x0000002a002a7308 */ /* 0x000ea20000000800 */
[----:B------:R-:W-:Y:S01]  /*2570*/  FMUL R12, R12, R19 ;  /* 0x000000130c0c7220 */ /* 0x000fe20000400000 */
[----:B0-----:R-:W-:Y:S01]  /*2580*/  FMUL R13, R13, R38 ;  /* 0x000000260d0d7220 */ /* 0x001fe20000400000 */
[----:B------:R-:W-:Y:S01]  /*2590*/  FADD R11, R14, R7 ;  /* 0x000000070e0b7221 */ /* 0x000fe20000000000 */
[----:B------:R-:W-:Y:S01]  /*25a0*/  FMUL R17, R17, R24 ;  /* 0x0000001811117220 */ /* 0x000fe20000400000 */
[----:B------:R-:W-:Y:S01]  /*25b0*/  SHF.L.U32 R24, R35, 0x17, RZ ;  /* 0x0000001723187819 */ /* 0x000fe200000006ff */
[----:B------:R0:W-:Y:S01]  /*25c0*/  STL.128 [R1+0x200], R4 ;  /* 0x0002000401007387 */ /* 0x0001e20000100c00 */
[----:B------:R-:W-:Y:S01]  /*25d0*/  FADD R16, R11, R12 ;  /* 0x0000000c0b107221 */ /* 0x000fe20000000000 */
[----:B------:R3:W4:Y:S01]  /*25e0*/  MUFU.EX2 R27, R15 ;  /* 0x0000000f001b7308 */ /* 0x0007220000000800 */
[----:B-1----:R-:W-:Y:S01]  /*25f0*/  FMUL R14, R37, R40 ;  /* 0x00000028250e7220 */ /* 0x002fe20000400000 */
[----:B------:R-:W-:Y:S01]  /*2600*/  SHF.L.U32 R19, R46, 0x17, RZ ;  /* 0x000000172e137819 */ /* 0x000fe200000006ff */
[----:B------:R-:W-:Y:S01]  /*2610*/  FADD R11, R16, R13 ;  /* 0x0000000d100b7221 */ /* 0x000fe20000000000 */
[----:B------:R-:W-:-:S02]  /*2620*/  FMUL R16, R32, R29 ;  /* 0x0000001d20107220 */ /* 0x000fc40000400000 */
[----:B------:R-:W1:Y:S02]  /*2630*/  S2R R29, SR_TID.X ;  /* 0x00000000001d7919 */ /* 0x000e640000002100 */
[----:B------:R5:W0:Y:S01]  /*2640*/  MUFU.EX2 R25, R18 ;  /* 0x0000001200197308 */ /* 0x000a220000000800 */
[----:B---3--:R-:W-:-:S05]  /*2650*/  SHF.L.U32 R15, R39, 0x17, RZ ;  /* 0x00000017270f7819 */ /* 0x008fca00000006ff */
[----:B--2---:R-:W-:Y:S02]  /*2660*/  FMUL R15, R15, R42 ;  /* 0x0000002a0f0f7220 */ /* 0x004fe40000400000 */
[----:B------:R-:W2:Y:S01]  /*2670*/  MUFU.EX2 R48, R48 ;  /* 0x0000003000307308 */ /* 0x000ea20000000800 */
[----:B-----5:R-:W-:Y:S01]  /*2680*/  FADD R18, R11, R14 ;  /* 0x0000000e0b127221 */ /* 0x020fe20000000000 */
[----:B----4-:R-:W-:Y:S01]  /*2690*/  FMUL R24, R24, R27 ;  /* 0x0000001b18187220 */ /* 0x010fe20000400000 */
[----:B------:R-:W-:Y:S01]  /*26a0*/  SHF.L.U32 R27, R52, 0x17, RZ ;  /* 0x00000017341b7819 */ /* 0x000fe200000006ff */
[----:B------:R3:W-:Y:S01]  /*26b0*/  STL.128 [R1+0x210], R12 ;  /* 0x0002100c01007387 */ /* 0x0007e20000100c00 */
[----:B------:R-:W-:-:S03]  /*26c0*/  FADD R11, R18, R15 ;  /* 0x0000000f120b7221 */ /* 0x000fc60000000000 */
[----:B------:R4:W5:Y:S01]  /*26d0*/  MUFU.EX2 R26, R22 ;  /* 0x00000016001a7308 */ /* 0x0009620000000800 */
[----:B0-----:R-:W-:Y:S01]  /*26e0*/  FMUL R18, R44, R25 ;  /* 0x000000192c127220 */ /* 0x001fe20000400000 */
[----:B------:R-:W-:-:S06]  /*26f0*/  SHF.L.U32 R25, R41, 0x17, RZ ;  /* 0x0000001729197819 */ /* 0x000fcc00000006ff */
[----:B------:R-:W0:Y:S01]  /*2700*/  MUFU.EX2 R43, R43 ;  /* 0x0000002b002b7308 */ /* 0x000e220000000800 */
[----:B----4-:R-:W-:Y:S01]  /*2710*/  FADD R22, R11, R16 ;  /* 0x000000100b167221 */ /* 0x010fe20000000000 */
[----:B--2---:R-:W-:-:S03]  /*2720*/  FMUL R19, R19, R48 ;  /* 0x0000003013137220 */ /* 0x004fc60000400000 */
[----:B------:R-:W-:Y:S01]  /*2730*/  FADD R11, R22, R17 ;  /* 0x00000011160b7221 */ /* 0x000fe20000000000 */
[----:B-1----:R-:W-:Y:S01]  /*2740*/  ISETP.GT.U32.AND P0, PT, R29, 0x7f, PT ;  /* 0x0000007f1d00780c */ /* 0x002fe20003f04070 */
[----:B------:R3:W-:Y:S01]  /*2750*/  STL.128 [R1+0x220], R16 ;  /* 0x0002201001007387 */ /* 0x0007e20000100c00 */
[----:B------:R-:W1:Y:S01]  /*2760*/  MUFU.EX2 R28, R28 ;  /* 0x0000001c001c7308 */ /* 0x000e620000000800 */
[----:B------:R-:W-:Y:S01]  /*2770*/  FADD R22, R11, R18 ;  /* 0x000000120b167221 */ /* 0x000fe20000000000 */
[----:B-----5:R-:W-:-:S03]  /*2780*/  FMUL R25, R25, R26 ;  /* 0x0000001a19197220 */ /* 0x020fc60000400000 */
[----:B------:R-:W-:Y:S01]  /*2790*/  FADD R11, R22, R19 ;  /* 0x00000013160b7221 */ /* 0x000fe20000000000 */
[----:B0-----:R-:W-:-:S03]  /*27a0*/  FMUL R26, R50, R43 ;  /* 0x0000002b321a7220 */ /* 0x001fc60000400000 */
[----:B------:R-:W-:-:S04]  /*27b0*/  FADD R22, R11, R24 ;  /* 0x000000180b167221 */ /* 0x000fc80000000000 */
[----:B------:R-:W-:Y:S01]  /*27c0*/  FADD R11, R22, R25 ;  /* 0x00000019160b7221 */ /* 0x000fe20000000000 */
[----:B-1----:R-:W-:-:S03]  /*27d0*/  FMUL R27, R27, R28 ;  /* 0x0000001c1b1b7220 */ /* 0x002fc60000400000 */
[----:B------:R-:W-:Y:S01]  /*27e0*/  FADD R22, R11, R26 ;  /* 0x0000001a0b167221 */ /* 0x000fe20000000000 */
[----:B------:R-:W-:Y:S01]  /*27f0*/  FMUL R11, R20, R23 ;  /* 0x00000017140b7220 */ /* 0x000fe20000400000 */
[----:B------:R3:W-:Y:S02]  /*2800*/  STL.128 [R1+0x230], R24 ;  /* 0x0002301801007387 */ /* 0x0007e40000100c00 */
[----:B------:R-:W-:-:S04]  /*2810*/  FADD R22, R22, R27 ;  /* 0x0000001b16167221 */ /* 0x000fc80000000000 */
[----:B------:R-:W-:-:S04]  /*2820*/  FMUL R22, R11, R22 ;  /* 0x000000160b167220 */ /* 0x000fc80000400000 */
[----:B------:R-:W-:Y:S01]  /*2830*/  FFMA R151, R151, R10, R22 ;  /* 0x0000000a97977223 */ /* 0x000fe20000000016 */
[----:B------:R-:W-:Y:S06]  /*2840*/  @P0 BRA `(.L_x_14) ;  /* 0x0000000800240947 */ /* 0x000fec0003800000 */
[----:B------:R-:W0:Y:S01]  /*2850*/  LDC R38, c[0x0][0x360] ;  /* 0x0000d800ff267b82 */ /* 0x000e220000000800 */
[----:B------:R-:W-:Y:S01]  /*2860*/  MOV R9, R29 ;  /* 0x0000001d00097202 */ /* 0x000fe20000000f00 */
[----:B------:R-:W-:Y:S01]  /*2870*/  BSSY.RECONVERGENT B1, `(.L_x_16) ;  /* 0x0000033000017945 */ /* 0x000fe20003800200 */
[----:B------:R-:W-:Y:S02]  /*2880*/  IADD3 R20, PT, PT, R150, -0x1, RZ ;  /* 0xffffffff96147810 */ /* 0x000fe40007ffe0ff */
[----:B0-----:R-:W-:-:S04]  /*2890*/  IADD3 R39, PT, PT, R9, R38, RZ ;  /* 0x0000002609277210 */ /* 0x001fc80007ffe0ff */
[----:B------:R-:W-:-:S04]  /*28a0*/  ISETP.GE.U32.AND P0, PT, R39, 0x80, PT ;  /* 0x000000802700780c */ /* 0x000fc80003f06070 */
[----:B------:R-:W-:-:S04]  /*28b0*/  SEL R21, RZ, 0xffffffff, P0 ;  /* 0xffffffffff157807 */ /* 0x000fc80000000000 */
[----:B------:R-:W-:-:S05]  /*28c0*/  ISETP.NE.AND P1, PT, R150, R21, PT ;  /* 0x000000159600720c */ /* 0x000fca0003f25270 */
[----:B------:R-:W-:-:S04]  /*28d0*/  @P0 IADD3 R20, PT, PT, R150, RZ, RZ ;  /* 0x000000ff96140210 */ /* 0x000fc80007ffe0ff */
[----:B------:R-:W-:-:S04]  /*28e0*/  LOP3.LUT R20, R20, 0x1, RZ, 0xc0, !PT ;  /* 0x0000000114147812 */ /* 0x000fc800078ec0ff */
[----:B------:R-:W-:-:S13]  /*28f0*/  ISETP.NE.U32.AND P0, PT, R20, 0x1, PT ;  /* 0x000000011400780c */ /* 0x000fda0003f05070 */
[----:B------:R-:W-:Y:S05]  /*2900*/  @!P0 BRA `(.L_x_17) ;  /* 0x0000000000a48947 */ /* 0x000fea0003800000 */
[----:B------:R-:W-:-:S05]  /*2910*/  LEA R36, R9, R154, 0x2 ;  /* 0x0000009a09247211 */ /* 0x000fca00078e10ff */
[----:B------:R-:W2:Y:S01]  /*2920*/  LDL R37, [R36] ;  /* 0x0000000024257983 */ /* 0x000ea20000100800 */
[----:B------:R-:W-:-:S04]  /*2930*/  IADD3 R20, PT, PT, R8, 0x4000, RZ ;  /* 0x0000400008147810 */ /* 0x000fc80007ffe0ff */
[----:B------:R-:W-:-:S04]  /*2940*/  LEA R20, R3, R20, 0x18 ;  /* 0x0000001403147211 */ /* 0x000fc800078ec0ff */
[----:B------:R-:W-:-:S05]  /*2950*/  LEA R9, R9, R20, 0x2 ;  /* 0x0000001409097211 */ /* 0x000fca00078e10ff */
[----:B------:R-:W0:Y:S04]  /*2960*/  LDS R21, [R9] ;  /* 0x0000000009157984 */ /* 0x000e280000000800 */
[----:B------:R-:W1:Y:S04]  /*2970*/  LDS R22, [R9+0x200] ;  /* 0x0002000009167984 */ /* 0x000e680000000800 */
[----:B------:R-:W4:Y:S04]  /*2980*/  LDS R23, [R9+0x400] ;  /* 0x0004000009177984 */ /* 0x000f280000000800 */
[----:B------:R-:W5:Y:S04]  /*2990*/  LDS R28, [R9+0x600] ;  /* 0x00060000091c7984 */ /* 0x000f680000000800 */
[----:B------:R-:W3:Y:S04]  /*29a0*/  LDS R29, [R9+0x800] ;  /* 0x00080000091d7984 */ /* 0x000ee80000000800 */
[----:B------:R-:W3:Y:S04]  /*29b0*/  LDS R30, [R9+0xa00] ;  /* 0x000a0000091e7984 */ /* 0x000ee80000000800 */
[----:B------:R-:W3:Y:S04]  /*29c0*/  LDS R31, [R9+0xc00] ;  /* 0x000c0000091f7984 */ /* 0x000ee80000000800 */
[----:B------:R-:W3:Y:S04]  /*29d0*/  LDS R32, [R9+0xe00] ;  /* 0x000e000009207984 */ /* 0x000ee80000000800 */
[----:B------:R-:W3:Y:S04]  /*29e0*/  LDS R33, [R9+0x1000] ;  /* 0x0010000009217984 */ /* 0x000ee80000000800 */
[----:B------:R-:W3:Y:S01]  /*29f0*/  LDS R34, [R9+0x1200] ;  /* 0x0012000009227984 */ /* 0x000ee20000000800 */
[----:B0-----:R-:W-:-:S03]  /*2a00*/  FFMA R20, R4, R21, RZ ;  /* 0x0000001504147223 */ /* 0x001fc600000000ff */
[----:B------:R-:W0:Y:S01]  /*2a10*/  LDS R35, [R9+0x1400] ;  /* 0x0014000009237984 */ /* 0x000e220000000800 */
[----:B-1----:R-:W-:-:S03]  /*2a20*/  FFMA R21, R5, R22, R20 ;  /* 0x0000001605157223 */ /* 0x002fc60000000014 */
[----:B------:R-:W1:Y:S01]  /*2a30*/  LDS R22, [R9+0x1600] ;  /* 0x0016000009167984 */ /* 0x000e620000000800 */
[----:B----4-:R-:W-:-:S03]  /*2a40*/  FFMA R20, R6, R23, R21 ;  /* 0x0000001706147223 */ /* 0x010fc60000000015 */
[----:B------:R-:W4:Y:S01]  /*2a50*/  LDS R23, [R9+0x1800] ;  /* 0x0018000009177984 */ /* 0x000f220000000800 */
[----:B-----5:R-:W-:-:S03]  /*2a60*/  FFMA R21, R7, R28, R20 ;  /* 0x0000001c07157223 */ /* 0x020fc60000000014 */
[----:B------:R-:W5:Y:S01]  /*2a70*/  LDS R28, [R9+0x1a00] ;  /* 0x001a0000091c7984 */ /* 0x000f620000000800 */
[----:B---3--:R-:W-:-:S03]  /*2a80*/  FFMA R20, R12, R29, R21 ;  /* 0x0000001d0c147223 */ /* 0x008fc60000000015 */
[----:B------:R-:W3:Y:S01]  /*2a90*/  LDS R29, [R9+0x1c00] ;  /* 0x001c0000091d7984 */ /* 0x000ee20000000800 */
[----:B------:R-:W-:-:S03]  /*2aa0*/  FFMA R21, R13, R30, R20 ;  /* 0x0000001e0d157223 */ /* 0x000fc60000000014 */
[----:B------:R0:W3:Y:S01]  /*2ab0*/  LDS R30, [R9+0x1e00] ;  /* 0x001e0000091e7984 */ /* 0x0000e20000000800 */
[----:B------:R-:W-:-:S04]  /*2ac0*/  FFMA R20, R14, R31, R21 ;  /* 0x0000001f0e147223 */ /* 0x000fc80000000015 */
[----:B------:R-:W-:Y:S01]  /*2ad0*/  FFMA R21, R15, R32, R20 ;  /* 0x000000200f157223 */ /* 0x000fe20000000014 */
[----:B0-----:R-:W-:-:S03]  /*2ae0*/  MOV R9, R39 ;  /* 0x0000002700097202 */ /* 0x001fc60000000f00 */
[----:B------:R-:W-:-:S04]  /*2af0*/  FFMA R20, R16, R33, R21 ;  /* 0x0000002110147223 */ /* 0x000fc80000000015 */
[----:B------:R-:W-:-:S04]  /*2b00*/  FFMA R21, R17, R34, R20 ;  /* 0x0000002211157223 */ /* 0x000fc80000000014 */
[----:B------:R-:W-:-:S04]  /*2b10*/  FFMA R20, R18, R35, R21 ;  /* 0x0000002312147223 */ /* 0x000fc80000000015 */
[----:B-1----:R-:W-:-:S04]  /*2b20*/  FFMA R21, R19, R22, R20 ;  /* 0x0000001613157223 */ /* 0x002fc80000000014 */
[----:B----4-:R-:W-:-:S04]  /*2b30*/  FFMA R20, R24, R23, R21 ;  /* 0x0000001718147223 */ /* 0x010fc80000000015 */
[----:B-----5:R-:W-:-:S04]  /*2b40*/  FFMA R21, R25, R28, R20 ;  /* 0x0000001c19157223 */ /* 0x020fc80000000014 */
[----:B---3--:R-:W-:-:S04]  /*2b50*/  FFMA R20, R26, R29, R21 ;  /* 0x0000001d1a147223 */ /* 0x008fc80000000015 */
[----:B------:R-:W-:Y:S01]  /*2b60*/  FFMA R20, R27, R30, R20 ;  /* 0x0000001e1b147223 */ /* 0x000fe20000000014 */
[----:B--2---:R-:W-:-:S04]  /*2b70*/  FMUL R22, R10, R37 ;  /* 0x000000250a167220 */ /* 0x004fc80000400000 */
[----:B------:R-:W-:-:S05]  /*2b80*/  FFMA R21, R11, R20, R22 ;  /* 0x000000140b157223 */ /* 0x000fca0000000016 */
[----:B------:R0:W-:Y:S02]  /*2b90*/  STL [R36], R21 ;  /* 0x0000001524007387 */ /* 0x0001e40000100800 */
.L_x_17:
[----:B------:R-:W-:Y:S05]  /*2ba0*/  BSYNC.RECONVERGENT B1 ;  /* 0x0000000000017941 */ /* 0x000fea0003800200 */
.L_x_16:
[----:B------:R-:W-:Y:S05]  /*2bb0*/  @!P1 BRA `(.L_x_14) ;  /* 0x0000000400489947 */ /* 0x000fea0003800000 */
[----:B------:R-:W-:Y:S02]  /*2bc0*/  IADD3 R8, PT, PT, R8, 0x4000, RZ ;  /* 0x0000400008087810 */ /* 0x000fe40007ffe0ff */
[----:B0-----:R-:W-:Y:S02]  /*2bd0*/  SHF.L.U32 R36, R38, 0x2, RZ ;  /* 0x0000000226247819 */ /* 0x001fe400000006ff */
[----:B------:R-:W-:-:S07]  /*2be0*/  LEA R40, R3, R8, 0x18 ;  /* 0x0000000803287211 */ /* 0x000fce00078ec0ff */
.L_x_18:
[----:B------:R-:W-:-:S05]  /*2bf0*/  LEA R35, R9, R154, 0x2 ;  /* 0x0000009a09237211 */ /* 0x000fca00078e10ff */
[----:B------:R-:W2:Y:S01]  /*2c00*/  LDL R37, [R35] ;  /* 0x0000000023257983 */ /* 0x000ea20000100800 */
[----:B------:R-:W-:Y:S02]  /*2c10*/  LEA R3, R9, R40, 0x2 ;  /* 0x0000002809037211 */ /* 0x000fe400078e10ff */
[----:B-1----:R-:W-:-:S03]  /*2c20*/  IADD3 R39, PT, PT, R35, R36, RZ ;  /* 0x0000002423277210 */ /* 0x002fc60007ffe0ff */
        /* <DEDUP_REMOVED lines=21> */
[----:B------:R-:W3:Y:S01]  /*2d80*/  LDS R28, [R3+0x1e00] ;  /* 0x001e0000031c7984 */ /* 0x000ee20000000800 */
[----:B------:R-:W-:-:S04]  /*2d90*/  FFMA R30, R14, R30, R29 ;  /* 0x0000001e0e1e7223 */ /* 0x000fc8000000001d */
[----:B------:R-:W-:-:S04]  /*2da0*/  FFMA R31, R15, R31, R30 ;  /* 0x0000001f0f1f7223 */ /* 0x000fc8000000001e */
[----:B------:R-:W-:-:S04]  /*2db0*/  FFMA R32, R16, R32, R31 ;  /* 0x0000002010207223 */ /* 0x000fc8000000001f */
[----:B------:R-:W-:-:S04]  /*2dc0*/  FFMA R33, R17, R33, R32 ;  /* 0x0000002111217223 */ /* 0x000fc80000000020 */
[----:B0-----:R-:W-:-:S04]  /*2dd0*/  FFMA R34, R18, R34, R33 ;  /* 0x0000002212227223 */ /* 0x001fc80000000021 */
[----:B-1----:R-:W-:-:S04]  /*2de0*/  FFMA R21, R19, R8, R34 ;  /* 0x0000000813157223 */ /* 0x002fc80000000022 */
[----:B----4-:R-:W-:-:S04]  /*2df0*/  FFMA R20, R24, R20, R21 ;  /* 0x0000001418147223 */ /* 0x010fc80000000015 */
[----:B-----5:R-:W-:-:S04]  /*2e00*/  FFMA R21, R25, R22, R20 ;  /* 0x0000001619157223 */ /* 0x020fc80000000014 */
[----:B---3--:R-:W-:-:S04]  /*2e10*/  FFMA R8, R26, R23, R21 ;  /* 0x000000171a087223 */ /* 0x008fc80000000015 */
[----:B------:R-:W-:Y:S01]  /*2e20*/  FFMA R8, R27, R28, R8 ;  /* 0x0000001c1b087223 */ /* 0x000fe20000000008 */
[----:B--2---:R-:W-:-:S04]  /*2e30*/  FMUL R20, R10, R37 ;  /* 0x000000250a147220 */ /* 0x004fc80000400000 */
[----:B------:R-:W-:-:S05]  /*2e40*/  FFMA R8, R11, R8, R20 ;  /* 0x000000080b087223 */ /* 0x000fca0000000014 */
[----:B------:R-:W-:Y:S04]  /*2e50*/  STL [R35], R8 ;  /* 0x0000000823007387 */ /* 0x000fe80000100800 */
[----:B------:R-:W2:Y:S01]  /*2e60*/  LDL R37, [R39] ;  /* 0x0000000027257983 */ /* 0x000ea20000100800 */
[----:B------:R-:W-:Y:S02]  /*2e70*/  IADD3 R3, PT, PT, R3, R36, RZ ;  /* 0x0000002403037210 */ /* 0x000fe40007ffe0ff */
[----:B------:R-:W-:-:S03]  /*2e80*/  LEA R9, R38, R9, 0x1 ;  /* 0x0000000926097211 */ /* 0x000fc600078e08ff */
[----:B------:R-:W0:Y:S01]  /*2e90*/  LDS R21, [R3] ;  /* 0x0000000003157984 */ /* 0x000e220000000800 */
[----:B------:R-:W-:-:S03]  /*2ea0*/  ISETP.GE.U32.AND P0, PT, R9, 0x80, PT ;  /* 0x000000800900780c */ /* 0x000fc60003f06070 */
[----:B------:R-:W1:Y:S04]  /*2eb0*/  LDS R20, [R3+0x200] ;  /* 0x0002000003147984 */ /* 0x000e680000000800 */
[----:B------:R-:W3:Y:S04]  /*2ec0*/  LDS R22, [R3+0x400] ;  /* 0x0004000003167984 */ /* 0x000ee80000000800 */
[----:B------:R-:W4:Y:S04]  /*2ed0*/  LDS R23, [R3+0x600] ;  /* 0x0006000003177984 */ /* 0x000f280000000800 */
[----:B------:R-:W5:Y:S04]  /*2ee0*/  LDS R28, [R3+0x800] ;  /* 0x00080000031c7984 */ /* 0x000f680000000800 */
[----:B------:R-:W5:Y:S04]  /*2ef0*/  LDS R29, [R3+0xa00] ;  /* 0x000a0000031d7984 */ /* 0x000f680000000800 */
[----:B------:R-:W5:Y:S04]  /*2f00*/  LDS R30, [R3+0xc00] ;  /* 0x000c0000031e7984 */ /* 0x000f680000000800 */
[----:B------:R-:W5:Y:S04]  /*2f10*/  LDS R31, [R3+0xe00] ;  /* 0x000e0000031f7984 */ /* 0x000f680000000800 */
[----:B------:R-:W5:Y:S04]  /*2f20*/  LDS R32, [R3+0x1000] ;  /* 0x0010000003207984 */ /* 0x000f680000000800 */
[----:B------:R-:W5:Y:S01]  /*2f30*/  LDS R33, [R3+0x1200] ;  /* 0x0012000003217984 */ /* 0x000f620000000800 */
[----:B0-----:R-:W-:-:S03]  /*2f40*/  FFMA R8, R4, R21, RZ ;  /* 0x0000001504087223 */ /* 0x001fc600000000ff */
[----:B------:R-:W0:Y:S01]  /*2f50*/  LDS R34, [R3+0x1400] ;  /* 0x0014000003227984 */ /* 0x000e220000000800 */
[----:B-1----:R-:W-:-:S03]  /*2f60*/  FFMA R21, R5, R20, R8 ;  /* 0x0000001405157223 */ /* 0x002fc60000000008 */
[----:B------:R-:W1:Y:S01]  /*2f70*/  LDS R8, [R3+0x1600] ;  /* 0x0016000003087984 */ /* 0x000e620000000800 */
[----:B---3--:R-:W-:-:S03]  /*2f80*/  FFMA R22, R6, R22, R21 ;  /* 0x0000001606167223 */ /* 0x008fc60000000015 */
[----:B------:R-:W3:Y:S01]  /*2f90*/  LDS R20, [R3+0x1800] ;  /* 0x0018000003147984 */ /* 0x000ee20000000800 */
[----:B----4-:R-:W-:-:S03]  /*2fa0*/  FFMA R23, R7, R23, R22 ;  /* 0x0000001707177223 */ /* 0x010fc60000000016 */
[----:B------:R-:W4:Y:S01]  /*2fb0*/  LDS R22, [R3+0x1a00] ;  /* 0x001a000003167984 */ /* 0x000f220000000800 */
[----:B-----5:R-:W-:-:S03]  /*2fc0*/  FFMA R28, R12, R28, R23 ;  /* 0x0000001c0c1c7223 */ /* 0x020fc60000000017 */
[----:B------:R-:W5:Y:S01]  /*2fd0*/  LDS R23, [R3+0x1c00] ;  /* 0x001c000003177984 */ /* 0x000f620000000800 */
[----:B------:R-:W-:-:S03]  /*2fe0*/  FFMA R29, R13, R29, R28 ;  /* 0x0000001d0d1d7223 */ /* 0x000fc6000000001c */
[----:B------:R-:W5:Y:S01]  /*2ff0*/  LDS R28, [R3+0x1e00] ;  /* 0x001e0000031c7984 */ /* 0x000f620000000800 */
[----:B------:R-:W-:-:S04]  /*3000*/  FFMA R30, R14, R30, R29 ;  /* 0x0000001e0e1e7223 */ /* 0x000fc8000000001d */
[----:B------:R-:W-:-:S04]  /*3010*/  FFMA R31, R15, R31, R30 ;  /* 0x0000001f0f1f7223 */ /* 0x000fc8000000001e */
[----:B------:R-:W-:-:S04]  /*3020*/  FFMA R32, R16, R32, R31 ;  /* 0x0000002010207223 */ /* 0x000fc8000000001f */
[----:B------:R-:W-:-:S04]  /*3030*/  FFMA R33, R17, R33, R32 ;  /* 0x0000002111217223 */ /* 0x000fc80000000020 */
[----:B0-----:R-:W-:-:S04]  /*3040*/  FFMA R34, R18, R34, R33 ;  /* 0x0000002212227223 */ /* 0x001fc80000000021 */
[----:B-1----:R-:W-:-:S04]  /*3050*/  FFMA R21, R19, R8, R34 ;  /* 0x0000000813157223 */ /* 0x002fc80000000022 */
[----:B---3--:R-:W-:-:S04]  /*3060*/  FFMA R20, R24, R20, R21 ;  /* 0x0000001418147223 */ /* 0x008fc80000000015 */
[----:B----4-:R-:W-:-:S04]  /*3070*/  FFMA R21, R25, R22, R20 ;  /* 0x0000001619157223 */ /* 0x010fc80000000014 */
[----:B-----5:R-:W-:-:S04]  /*3080*/  FFMA R8, R26, R23, R21 ;  /* 0x000000171a087223 */ /* 0x020fc80000000015 */
[----:B------:R-:W-:Y:S01]  /*3090*/  FFMA R8, R27, R28, R8 ;  /* 0x0000001c1b087223 */ /* 0x000fe20000000008 */
[----:B--2---:R-:W-:-:S04]  /*30a0*/  FMUL R20, R10, R37 ;  /* 0x000000250a147220 */ /* 0x004fc80000400000 */
[----:B------:R-:W-:-:S05]  /*30b0*/  FFMA R8, R11, R8, R20 ;  /* 0x000000080b087223 */ /* 0x000fca0000000014 */
[----:B------:R1:W-:Y:S01]  /*30c0*/  STL [R39], R8 ;  /* 0x0000000827007387 */ /* 0x0003e20000100800 */
[----:B------:R-:W-:Y:S05]  /*30d0*/  @!P0 BRA `(.L_x_18) ;  /* 0xfffffff800c48947 */ /* 0x000fea000383ffff */
.L_x_14:
[----:B------:R-:W-:Y:S05]  /*30e0*/  BSYNC.RECONVERGENT B0 ;  /* 0x0000000000007941 */ /* 0x000fea0003800200 */
.L_x_13:
[----:B------:R-:W2:Y:S01]  /*30f0*/  LDCU UR4, c[0x0][0x3a4] ;  /* 0x00007480ff0477ac */ /* 0x000ea20008000800 */
[----:B------:R-:W-:Y:S01]  /*3100*/  IADD3 R149, PT, PT, R149, 0x1, RZ ;  /* 0x0000000195957810 */ /* 0x000fe20007ffe0ff */
[----:B--2---:R-:W-:-:S04]  /*3110*/  UIADD3 UR4, UPT, UPT, UR4, 0xf, URZ ;  /* 0x0000000f04047890 */ /* 0x004fc8000fffe0ff */
[----:B------:R-:W-:Y:S01]  /*3120*/  USHF.R.U32.HI UR4, URZ, 0x4, UR4 ;  /* 0x00000004ff047899 */ /* 0x000fe20008011604 */
[----:B------:R-:W-:Y:S05]  /*3130*/  BAR.SYNC.DEFER_BLOCKING 0x0 ;  /* 0x0000000000007b1d */ /* 0x000fea0000010000 */
[----:B------:R-:W-:-:S13]  /*3140*/  ISETP.NE.AND P0, PT, R149, UR4, PT ;  /* 0x0000000495007c0c */ /* 0x000fda000bf05270 */
[----:B------:R-:W-:Y:S05]  /*3150*/  @P0 BRA `(.L_x_19) ;  /* 0xffffffd800880947 */ /* 0x000fea000383ffff */
.L_x_6:
[----:B------:R-:W2:Y:S01]  /*3160*/  S2R R9, SR_TID.X ;  /* 0x0000000000097919 */ /* 0x000ea20000002100 */
[----:B------:R-:W5:Y:S01]  /*3170*/  LDCU UR4, c[0x0][0x3a0] ;  /* 0x00007400ff0477ac */ /* 0x000f620008000800 */
[----:B------:R-:W0:Y:S01]  /*3180*/  S2R R22, SR_CTAID.Y ;  /* 0x0000000000167919 */ /* 0x000e220000002600 */
[----:B---3--:R-:W0:Y:S01]  /*3190*/  S2R R19, SR_TID.Y ;  /* 0x0000000000137919 */ /* 0x008e220000002200 */
[----:B--2---:R-:W-:Y:S02]  /*31a0*/  ISETP.GT.U32.AND P0, PT, R9, 0x7f, PT ;  /* 0x0000007f0900780c */ /* 0x004fe40003f04070 */
[----:B0-----:R-:W-:-:S04]  /*31b0*/  LEA R0, R22, R19, 0x4 ;  /* 0x0000001316007211 */ /* 0x001fc800078e20ff */
[----:B-----5:R-:W-:-:S13]  /*31c0*/  ISETP.GE.OR P0, PT, R0, UR4, P0 ;  /* 0x0000000400007c0c */ /* 0x020fda0008706670 */
[----:B------:R-:W-:Y:S05]  /*31d0*/  @P0 EXIT ;  /* 0x000000000000094d */ /* 0x000fea0003800000 */
[----:B------:R-:W0:Y:S01]  /*31e0*/  LDC R14, c[0x0][0x360] ;  /* 0x0000d800ff0e7b82 */ /* 0x000e220000000800 */
[----:B------:R-:W-:Y:S01]  /*31f0*/  BSSY.RECONVERGENT B0, `(.L_x_20) ;  /* 0x000003b000007945 */ /* 0x000fe20003800200 */
[----:B0-----:R-:W0:Y:S01]  /*3200*/  I2F.U32.RP R6, R14 ;  /* 0x0000000e00067306 */ /* 0x001e220000209000 */
[----:B------:R-:W-:Y:S02]  /*3210*/  IADD3 R0, PT, PT, R9, R14, RZ ;  /* 0x0000000e09007210 */ /* 0x000fe40007ffe0ff */
[----:B------:R-:W-:Y:S02]  /*3220*/  ISETP.NE.U32.AND P2, PT, R14, RZ, PT ;  /* 0x000000ff0e00720c */ /* 0x000fe40003f45070 */
[C---:B------:R-:W-:Y:S02]  /*3230*/  ISETP.GE.U32.AND P0, PT, R0.reuse, 0x80, PT ;  /* 0x000000800000780c */ /* 0x040fe40003f06070 */
[----:B------:R-:W-:Y:S02]  /*3240*/  VIMNMX.U32 R5, PT, PT, R0, 0x80, !PT ;  /* 0x0000008000057848 */ /* 0x000fe40007fe0000 */
[----:B------:R-:W-:-:S04]  /*3250*/  SEL R4, RZ, 0x1, P0 ;  /* 0x00000001ff047807 */ /* 0x000fc80000000000 */
[----:B------:R-:W-:Y:S01]  /*3260*/  IADD3 R5, PT, PT, R5, -R0, -R4 ;  /* 0x8000000005057210 */ /* 0x000fe20007ffe804 */
[----:B0-----:R-:W0:Y:S02]  /*3270*/  MUFU.RCP R6, R6 ;  /* 0x0000000600067308 */ /* 0x001e240000001000 */
[----:B0-----:R-:W-:-:S06]  /*3280*/  IADD3 R2, PT, PT, R6, 0xffffffe, RZ ;  /* 0x0ffffffe06027810 */ /* 0x001fcc0007ffe0ff */
[----:B------:R0:W2:Y:S02]  /*3290*/  F2I.FTZ.U32.TRUNC.NTZ R3, R2 ;  /* 0x0000000200037305 */ /* 0x0000a4000021f000 */
[----:B0-----:R-:W-:Y:S01]  /*32a0*/  HFMA2 R2, -RZ, RZ, 0, 0 ;  /* 0x00000000ff027431 */ /* 0x001fe200000001ff */
[----:B--2---:R-:W-:-:S05]  /*32b0*/  IADD3 R7, PT, PT, RZ, -R3, RZ ;  /* 0x80000003ff077210 */ /* 0x004fca0007ffe0ff */
        /* <DEDUP_REMOVED lines=12> */
[----:B------:R-:W-:-:S04]  /*3380*/  LOP3.LUT R0, R15, 0x3, RZ, 0xc0, !PT ;  /* 0x000000030f007812 */ /* 0x000fc800078ec0ff */
[----:B------:R-:W-:-:S13]  /*3390*/  ISETP.NE.AND P0, PT, R0, 0x3, PT ;  /* 0x000000030000780c */ /* 0x000fda0003f05270 */
[----:B------:R-:W-:Y:S05]  /*33a0*/  @!P0 BRA `(.L_x_21) ;  /* 0x00000000007c8947 */ /* 0x000fea0003800000 */
[----:B------:R-:W0:Y:S01]  /*33b0*/  LDC.64 R6, c[0x0][0x398] ;  /* 0x0000e600ff067b82 */ /* 0x000e220000000a00 */
[----:B------:R-:W-:Y:S02]  /*33c0*/  IADD3 R0, PT, PT, R15, 0x1, RZ ;  /* 0x000000010f007810 */ /* 0x000fe40007ffe0ff */
[----:B------:R-:W-:Y:S02]  /*33d0*/  SHF.L.U32 R2, R22, 0xb, RZ ;  /* 0x0000000b16027819 */ /* 0x000fe400000006ff */
[----:B------:R-:W-:Y:S02]  /*33e0*/  LOP3.LUT R0, R0, 0x3, RZ, 0xc0, !PT ;  /* 0x0000000300007812 */ /* 0x000fe400078ec0ff */
[C---:B------:R-:W-:Y:S01]  /*33f0*/  LOP3.LUT R4, R9.reuse, R2, RZ, 0xfc, !PT ;  /* 0x0000000209047212 */ /* 0x040fe200078efcff */
[----:B------:R-:W-:Y:S01]  /*3400*/  IMAD.WIDE.U32 R2, R9, 0x4, R154 ;  /* 0x0000000409027825 */ /* 0x000fe200078e009a */
[C---:B-1----:R-:W-:Y:S02]  /*3410*/  IADD3 R8, PT, PT, -R0.reuse, RZ, RZ ;  /* 0x000000ff00087210 */ /* 0x042fe40007ffe1ff */
[----:B------:R-:W-:Y:S01]  /*3420*/  LEA R11, R19, R4, 0x7 ;  /* 0x00000004130b7211 */ /* 0x000fe200078e38ff */
[----:B------:R-:W-:-:S07]  /*3430*/  IMAD R9, R0, R14, R9 ;  /* 0x0000000e00097224 */ /* 0x000fce00078e0209 */
.L_x_24:
[----:B------:R-:W-:-:S06]  /*3440*/  MOV R0, R2 ;  /* 0x0000000200007202 */ /* 0x000fcc0000000f00 */
[----:B------:R-:W2:Y:S01]  /*3450*/  LDL R0, [R0] ;  /* 0x0000000000007983 */ /* 0x000ea20000100800 */
[----:B------:R-:W1:Y:S01]  /*3460*/  MUFU.RCP R4, R151 ;  /* 0x0000009700047308 */ /* 0x000e620000001000 */
[----:B------:R-:W-:Y:S01]  /*3470*/  BSSY.RECONVERGENT B1, `(.L_x_22) ;  /* 0x000000b000017945 */ /* 0x000fe20003800200 */
[----:B-1----:R-:W-:-:S04]  /*3480*/  FFMA R5, R4, -R151, 1 ;  /* 0x3f80000004057423 */ /* 0x002fc80000000897 */
[----:B------:R-:W-:Y:S02]  /*3490*/  FFMA R5, R4, R5, R4 ;  /* 0x0000000504057223 */ /* 0x000fe40000000004 */
[----:B--2---:R-:W1:Y:S02]  /*34a0*/  FCHK P0, R0, R151 ;  /* 0x0000009700007302 */ /* 0x004e640000000000 */
[----:B------:R-:W-:-:S04]  /*34b0*/  FFMA R4, R0, R5, RZ ;  /* 0x0000000500047223 */ /* 0x000fc800000000ff */
[----:B------:R-:W-:-:S04]  /*34c0*/  FFMA R10, R4, -R151, R0 ;  /* 0x80000097040a7223 */ /* 0x000fc80000000000 */
[----:B------:R-:W-:Y:S01]  /*34d0*/  FFMA R13, R5, R10, R4 ;  /* 0x0000000a050d7223 */ /* 0x000fe20000000004 */
[----:B-1----:R-:W-:Y:S06]  /*34e0*/  @!P0 BRA `(.L_x_23) ;  /* 0x00000000000c8947 */ /* 0x002fec0003800000 */
[----:B------:R-:W-:-:S07]  /*34f0*/  MOV R16, 0x3510 ;  /* 0x0000351000107802 */ /* 0x000fce0000000f00 */
[----:B0---4-:R-:W-:Y:S05]  /*3500*/  CALL.REL.NOINC `($__internal_0_$__cuda_sm3x_div_rn_noftz_f32_slowpath) ;  /* 0x0000000400a07944 */ /* 0x011fea0003c00000 */
[----:B------:R-:W-:-:S07]  /*3510*/  MOV R13, R23 ;  /* 0x00000017000d7202 */ /* 0x000fce0000000f00 */
.L_x_23:
[----:B------:R-:W-:Y:S05]  /*3520*/  BSYNC.RECONVERGENT B1 ;  /* 0x0000000000017941 */ /* 0x000fea0003800200 */
.L_x_22:
[----:B0-----:R-:W-:Y:S01]  /*3530*/  IMAD.WIDE.U32 R4, R11, 0x4, R6 ;  /* 0x000000040b047825 */ /* 0x001fe200078e0006 */
[----:B------:R-:W-:Y:S02]  /*3540*/  IADD3 R8, PT, PT, R8, 0x1, RZ ;  /* 0x0000000108087810 */ /* 0x000fe40007ffe0ff */
[C---:B------:R-:W-:Y:S01]  /*3550*/  IADD3 R11, PT, PT, R14.reuse, R11, RZ ;  /* 0x0000000b0e0b7210 */ /* 0x040fe20007ffe0ff */
[----:B------:R-:W-:Y:S01]  /*3560*/  IMAD.WIDE.U32 R2, R14, 0x4, R2 ;  /* 0x000000040e027825 */ /* 0x000fe200078e0002 */
[----:B------:R2:W-:Y:S01]  /*3570*/  STG.E desc[UR8][R4.64], R13 ;  /* 0x0000000d04007986 */ /* 0x0005e2000c101908 */
[----:B------:R-:W-:-:S13]  /*3580*/  ISETP.NE.AND P0, PT, R8, RZ, PT ;  /* 0x000000ff0800720c */ /* 0x000fda0003f05270 */
[----:B--2---:R-:W-:Y:S05]  /*3590*/  @P0 BRA `(.L_x_24) ;  /* 0xfffffffc00a80947 */ /* 0x004fea000383ffff */
.L_x_21:
[----:B------:R-:W-:Y:S05]  /*35a0*/  BSYNC.RECONVERGENT B0 ;  /* 0x0000000000007941 */ /* 0x000fea0003800200 */
.L_x_20:
[----:B------:R-:W-:-:S13]  /*35b0*/  ISETP.GE.U32.AND P0, PT, R15, 0x3, PT ;  /* 0x000000030f00780c */ /* 0x000fda0003f06070 */
[----:B------:R-:W-:Y:S05]  /*35c0*/  @!P0 EXIT ;  /* 0x000000000000894d */ /* 0x000fea0003800000 */
[----:B------:R-:W0:Y:S01]  /*35d0*/  LDC.64 R2, c[0x0][0x398] ;  /* 0x0000e600ff027b82 */ /* 0x000e220000000a00 */
[----:B------:R-:W-:Y:S01]  /*35e0*/  IADD3 R13, PT, PT, R9, R14, RZ ;  /* 0x0000000e090d7210 */ /* 0x000fe20007ffe0ff */
[----:B------:R-:W-:Y:S01]  /*35f0*/  IMAD R11, R14, 0x3, R9 ;  /* 0x000000030e0b7824 */ /* 0x000fe200078e0209 */
[C---:B------:R-:W-:Y:S02]  /*3600*/  LEA R4, R22.reuse, R9, 0xb ;  /* 0x0000000916047211 */ /* 0x040fe400078e58ff */
[----:B------:R-:W-:Y:S02]  /*3610*/  LEA R0, R22, R13, 0xb ;  /* 0x0000000d16007211 */ /* 0x000fe400078e58ff */
[C---:B------:R-:W-:Y:S02]  /*3620*/  LEA R17, R19.reuse, R4, 0x7 ;  /* 0x0000000413117211 */ /* 0x040fe400078e38ff */
[----:B------:R-:W-:Y:S02]  /*3630*/  LEA R15, R19, R0, 0x7 ;  /* 0x00000000130f7211 */ /* 0x000fe400078e38ff */
[C---:B------:R-:W-:Y:S01]  /*3640*/  LEA R7, R14.reuse, R9, 0x1 ;  /* 0x000000090e077211 */ /* 0x040fe200078e08ff */
[C---:B------:R-:W-:Y:S01]  /*3650*/  IMAD R21, R14.reuse, 0x3, R17 ;  /* 0x000000030e157824 */ /* 0x040fe200078e0211 */
[----:B------:R-:W-:-:S07]  /*3660*/  LEA R19, R14, R17, 0x1 ;  /* 0x000000110e137211 */ /* 0x000fce00078e08ff */
.L_x_33:
[----:B------:R-:W-:-:S06]  /*3670*/  LEA R4, R9, R154, 0x2 ;  /* 0x0000009a09047211 */ /* 0x000fcc00078e10ff */
[----:B------:R-:W2:Y:S01]  /*3680*/  LDL R4, [R4] ;  /* 0x0000000004047983 */ /* 0x000ea20000100800 */
[----:B------:R-:W3:Y:S01]  /*3690*/  MUFU.RCP R0, R151 ;  /* 0x0000009700007308 */ /* 0x000ee20000001000 */
[----:B------:R-:W-:Y:S01]  /*36a0*/  BSSY.RECONVERGENT B0, `(.L_x_25) ;  /* 0x000000b000007945 */ /* 0x000fe20003800200 */
[----:B---3--:R-:W-:-:S04]  /*36b0*/  FFMA R5, R0, -R151, 1 ;  /* 0x3f80000000057423 */ /* 0x008fc80000000897 */
[----:B------:R-:W-:Y:S02]  /*36c0*/  FFMA R0, R0, R5, R0 ;  /* 0x0000000500007223 */ /* 0x000fe40000000000 */
[----:B--2---:R-:W2:Y:S02]  /*36d0*/  FCHK P0, R4, R151 ;  /* 0x0000009704007302 */ /* 0x004ea40000000000 */
[----:B------:R-:W-:-:S04]  /*36e0*/  FFMA R5, R0, R4, RZ ;  /* 0x0000000400057223 */ /* 0x000fc800000000ff */
[----:B------:R-:W-:-:S04]  /*36f0*/  FFMA R6, R5, -R151, R4 ;  /* 0x8000009705067223 */ /* 0x000fc80000000004 */
[----:B------:R-:W-:Y:S01]  /*3700*/  FFMA R23, R0, R6, R5 ;  /* 0x0000000600177223 */ /* 0x000fe20000000005 */
[----:B--2---:R-:W-:Y:S06]  /*3710*/  @!P0 BRA `(.L_x_26) ;  /* 0x00000000000c8947 */ /* 0x004fec0003800000 */
[----:B------:R-:W-:Y:S02]  /*3720*/  MOV R0, R4 ;  /* 0x0000000400007202 */ /* 0x000fe40000000f00 */
[----:B------:R-:W-:-:S07]  /*3730*/  MOV R16, 0x3750 ;  /* 0x0000375000107802 */ /* 0x000fce0000000f00 */
[----:B01--4-:R-:W-:Y:S05]  /*3740*/  CALL.REL.NOINC `($__internal_0_$__cuda_sm3x_div_rn_noftz_f32_slowpath) ;  /* 0x0000000400107944 */ /* 0x013fea0003c00000 */
.L_x_26:
[----:B------:R-:W-:Y:S05]  /*3750*/  BSYNC.RECONVERGENT B0 ;  /* 0x0000000000007941 */ /* 0x000fea0003800200 */
.L_x_25:
[----:B------:R-:W-:-:S05]  /*3760*/  LEA R6, R13, R154, 0x2 ;  /* 0x0000009a0d067211 */ /* 0x000fca00078e10ff */
[----:B------:R-:W2:Y:S01]  /*3770*/  LDL R27, [R6] ;  /* 0x00000000061b7983 */ /* 0x000ea20000100800 */
[----:B------:R-:W3:Y:S01]  /*3780*/  MUFU.RCP R0, R151 ;  /* 0x0000009700007308 */ /* 0x000ee20000001000 */
[----:B0-----:R-:W-:Y:S01]  /*3790*/  IMAD.WIDE.U32 R4, R17, 0x4, R2 ;  /* 0x0000000411047825 */ /* 0x001fe200078e0002 */
[----:B------:R-:W-:Y:S04]  /*37a0*/  BSSY.RECONVERGENT B0, `(.L_x_27) ;  /* 0x000000d000007945 */ /* 0x000fe80003800200 */
[----:B------:R0:W-:Y:S01]  /*37b0*/  STG.E desc[UR8][R4.64], R23 ;  /* 0x0000001704007986 */ /* 0x0001e2000c101908 */
[----:B---3--:R-:W-:-:S04]  /*37c0*/  FFMA R25, R0, -R151, 1 ;  /* 0x3f80000000197423 */ /* 0x008fc80000000897 */
[----:B------:R-:W-:Y:S01]  /*37d0*/  FFMA R0, R0, R25, R0 ;  /* 0x0000001900007223 */ /* 0x000fe20000000000 */
[----:B--2---:R-:W2:Y:S03]  /*37e0*/  FCHK P0, R27, R151 ;  /* 0x000000971b007302 */ /* 0x004ea60000000000 */
[----:B-1----:R-:W-:-:S04]  /*37f0*/  FFMA R8, R0, R27, RZ ;  /* 0x0000001b00087223 */ /* 0x002fc800000000ff */
[----:B------:R-:W-:-:S04]  /*3800*/  FFMA R25, R8, -R151, R27 ;  /* 0x8000009708197223 */ /* 0x000fc8000000001b */
[----:B------:R-:W-:Y:S01]  /*3810*/  FFMA R25, R0, R25, R8 ;  /* 0x0000001900197223 */ /* 0x000fe20000000008 */
[----:B0-2---:R-:W-:Y:S06]  /*3820*/  @!P0 BRA `(.L_x_28) ;  /* 0x0000000000108947 */ /* 0x005fec0003800000 */
[----:B------:R-:W-:Y:S02]  /*3830*/  MOV R0, R27 ;  /* 0x0000001b00007202 */ /* 0x000fe40000000f00 */
[----:B------:R-:W-:-:S07]  /*3840*/  MOV R16, 0x3860 ;  /* 0x0000386000107802 */ /* 0x000fce0000000f00 */
[----:B----4-:R-:W-:Y:S05]  /*3850*/  CALL.REL.NOINC `($__internal_0_$__cuda_sm3x_div_rn_noftz_f32_slowpath) ;  /* 0x0000000000cc7944 */ /* 0x010fea0003c00000 */
[----:B------:R-:W-:-:S07]  /*3860*/  MOV R25, R23 ;  /* 0x0000001700197202 */ /* 0x000fce0000000f00 */
.L_x_28:
[----:B------:R-:W-:Y:S05]  /*3870*/  BSYNC.RECONVERGENT B0 ;  /* 0x0000000000007941 */ /* 0x000fea0003800200 */
.L_x_27:
[----:B------:R-:W-:-:S05]  /*3880*/  LEA R6, R7, R154, 0x2 ;  /* 0x0000009a07067211 */ /* 0x000fca00078e10ff */
[----:B------:R-:W2:Y:S01]  /*3890*/  LDL R29, [R6] ;  /* 0x00000000061d7983 */ /* 0x000ea20000100800 */
[----:B------:R-:W0:Y:S01]  /*38a0*/  MUFU.RCP R0, R151 ;  /* 0x0000009700007308 */ /* 0x000e220000001000 */
[----:B------:R-:W-:Y:S01]  /*38b0*/  IMAD.WIDE.U32 R4, R15, 0x4, R2 ;  /* 0x000000040f047825 */ /* 0x000fe200078e0002 */
[----:B------:R-:W-:Y:S01]  /*38c0*/  BSSY.RECONVERGENT B0, `(.L_x_29) ;  /* 0x000000d000007945 */ /* 0x000fe20003800200 */
[----:B------:R-:W-:-:S03]  /*38d0*/  IADD3 R27, PT, PT, R14, R9, R14 ;  /* 0x000000090e1b7210 */ /* 0x000fc60007ffe00e */
[----:B------:R1:W-:Y:S01]  /*38e0*/  STG.E desc[UR8][R4.64], R25 ;  /* 0x0000001904007986 */ /* 0x0003e2000c101908 */
[----:B0-----:R-:W-:-:S04]  /*38f0*/  FFMA R23, R0, -R151, 1 ;  /* 0x3f80000000177423 */ /* 0x001fc80000000897 */
[----:B------:R-:W-:Y:S01]  /*3900*/  FFMA R0, R0, R23, R0 ;  /* 0x0000001700007223 */ /* 0x000fe20000000000 */
[----:B--2---:R-:W0:Y:S03]  /*3910*/  FCHK P0, R29, R151 ;  /* 0x000000971d007302 */ /* 0x004e260000000000 */
[----:B------:R-:W-:-:S04]  /*3920*/  FFMA R8, R0, R29, RZ ;  /* 0x0000001d00087223 */ /* 0x000fc800000000ff */
[----:B------:R-:W-:-:S04]  /*3930*/  FFMA R23, R8, -R151, R29 ;  /* 0x8000009708177223 */ /* 0x000fc8000000001d */
[----:B------:R-:W-:Y:S01]  /*3940*/  FFMA R23, R0, R23, R8 ;  /* 0x0000001700177223 */ /* 0x000fe20000000008 */
[----:B01----:R-:W-:Y:S06]  /*3950*/  @!P0 BRA `(.L_x_30) ;  /* 0x00000000000c8947 */ /* 0x003fec0003800000 */
[----:B------:R-:W-:Y:S02]  /*3960*/  MOV R0, R29 ;  /* 0x0000001d00007202 */ /* 0x000fe40000000f00 */
[----:B------:R-:W-:-:S07]  /*3970*/  MOV R16, 0x3990 ;  /* 0x0000399000107802 */ /* 0x000fce0000000f00 */
[----:B----4-:R-:W-:Y:S05]  /*3980*/  CALL.REL.NOINC `($__internal_0_$__cuda_sm3x_div_rn_noftz_f32_slowpath) ;  /* 0x0000000000807944 */ /* 0x010fea0003c00000 */
.L_x_30:
[----:B------:R-:W-:Y:S05]  /*3990*/  BSYNC.RECONVERGENT B0 ;  /* 0x0000000000007941 */ /* 0x000fea0003800200 */
.L_x_29:
[----:B------:R-:W-:-:S05]  /*39a0*/  LEA R6, R11, R154, 0x2 ;  /* 0x0000009a0b067211 */ /* 0x000fca00078e10ff */
[----:B------:R-:W2:Y:S01]  /*39b0*/  LDL R29, [R6] ;  /* 0x00000000061d7983 */ /* 0x000ea20000100800 */
[----:B------:R-:W0:Y:S01]  /*39c0*/  MUFU.RCP R0, R151 ;  /* 0x0000009700007308 */ /* 0x000e220000001000 */
[----:B------:R-:W-:Y:S01]  /*39d0*/  IMAD.WIDE.U32 R4, R19, 0x4, R2 ;  /* 0x0000000413047825 */ /* 0x000fe200078e0002 */
[----:B------:R-:W-:Y:S04]  /*39e0*/  BSSY.RECONVERGENT B0, `(.L_x_31) ;  /* 0x000000d000007945 */ /* 0x000fe80003800200 */
        /* <DEDUP_REMOVED lines=11> */
[----:B------:R-:W-:-:S07]  /*3aa0*/  MOV R25, R23 ;  /* 0x0000001700197202 */ /* 0x000fce0000000f00 */
.L_x_32:
[----:B------:R-:W-:Y:S05]  /*3ab0*/  BSYNC.RECONVERGENT B0 ;  /* 0x0000000000007941 */ /* 0x000fea0003800200 */
.L_x_31:
[----:B------:R-:W-:Y:S01]  /*3ac0*/  IMAD.WIDE.U32 R4, R21, 0x4, R2 ;  /* 0x0000000415047825 */ /* 0x000fe200078e0002 */
[C---:B------:R-:W-:Y:S02]  /*3ad0*/  IADD3 R9, PT, PT, R14.reuse, R27, R14 ;  /* 0x0000001b0e097210 */ /* 0x040fe40007ffe00e */
[C---:B------:R-:W-:Y:S02]  /*3ae0*/  LEA R7, R14.reuse, R7, 0x2 ;  /* 0x000000070e077211 */ /* 0x040fe400078e10ff */
[----:B------:R2:W-:Y:S01]  /*3af0*/  STG.E desc[UR8][R4.64], R25 ;  /* 0x0000001904007986 */ /* 0x0005e2000c101908 */
[----:B------:R-:W-:Y:S02]  /*3b00*/  ISETP.GE.U32.AND P0, PT, R9, 0x80, PT ;  /* 0x000000800900780c */ /* 0x000fe40003f06070 */
[C---:B------:R-:W-:Y:S02]  /*3b10*/  LEA R11, R14.reuse, R11, 0x2 ;  /* 0x0000000b0e0b7211 */ /* 0x040fe400078e10ff */
[----:B------:R-:W-:-:S02]  /*3b20*/  LEA R13, R14, R13, 0x2 ;  /* 0x0000000d0e0d7211 */ /* 0x000fc400078e10ff */
[C---:B------:R-:W-:Y:S02]  /*3b30*/  LEA R15, R14.reuse, R15, 0x2 ;  /* 0x0000000f0e0f7211 */ /* 0x040fe400078e10ff */
[C---:B------:R-:W-:Y:S02]  /*3b40*/  LEA R19, R14.reuse, R19, 0x2 ;  /* 0x000000130e137211 */ /* 0x040fe400078e10ff */
[C---:B------:R-:W-:Y:S02]  /*3b50*/  LEA R17, R14.reuse, R17, 0x2 ;  /* 0x000000110e117211 */ /* 0x040fe400078e10ff */
[----:B------:R-:W-:Y:S01]  /*3b60*/  LEA R21, R14, R21, 0x2 ;  /* 0x000000150e157211 */ /* 0x000fe200078e10ff */
[----:B--2---:R-:W-:Y:S06]  /*3b70*/  @!P0 BRA `(.L_x_33) ;  /* 0xfffffff800bc8947 */ /* 0x004fec000383ffff */
[----:B------:R-:W-:Y:S05]  /*3b80*/  EXIT ;  /* 0x000000000000794d */ /* 0x000fea0003800000 */
        .weak           $__internal_0_$__cuda_sm3x_div_rn_noftz_f32_slowpath
        .type           $__internal_0_$__cuda_sm3x_div_rn_noftz_f32_slowpath,@function
        .size           $__internal_0_$__cuda_sm3x_div_rn_noftz_f32_slowpath,(.L_x_46 - $__internal_0_$__cuda_sm3x_div_rn_noftz_f32_slowpath)
$__internal_0_$__cuda_sm3x_div_rn_noftz_f32_slowpath:
[----:B------:R-:W-:Y:S01]  /*3b90*/  SHF.R.U32.HI R5, RZ, 0x17, R151 ;  /* 0x00000017ff057819 */ /* 0x000fe20000011697 */
[----:B------:R-:W-:Y:S01]  /*3ba0*/  BSSY.RECONVERGENT B2, `(.L_x_34) ;  /* 0x0000063000027945 */ /* 0x000fe20003800200 */
[----:B------:R-:W-:Y:S02]  /*3bb0*/  SHF.R.U32.HI R4, RZ, 0x17, R0 ;  /* 0x00000017ff047819 */ /* 0x000fe40000011600 */
[----:B------:R-:W-:Y:S02]  /*3bc0*/  LOP3.LUT R20, R5, 0xff, RZ, 0xc0, !PT ;  /* 0x000000ff05147812 */ /* 0x000fe400078ec0ff */
[----:B------:R-:W-:Y:S02]  /*3bd0*/  LOP3.LUT R18, R4, 0xff, RZ, 0xc0, !PT ;  /* 0x000000ff04127812 */ /* 0x000fe400078ec0ff */
[----:B------:R-:W-:Y:S02]  /*3be0*/  IADD3 R12, PT, PT, R20, -0x1, RZ ;  /* 0xffffffff140c7810 */ /* 0x000fe40007ffe0ff */
[----:B------:R-:W-:-:S02]  /*3bf0*/  IADD3 R10, PT, PT, R18, -0x1, RZ ;  /* 0xffffffff120a7810 */ /* 0x000fc40007ffe0ff */
[----:B------:R-:W-:Y:S02]  /*3c00*/  ISETP.GT.U32.AND P0, PT, R12, 0xfd, PT ;  /* 0x000000fd0c00780c */ /* 0x000fe40003f04070 */
[----:B------:R-:W-:Y:S02]  /*3c10*/  MOV R5, R151 ;  /* 0x0000009700057202 */ /* 0x000fe40000000f00 */
[----:B------:R-:W-:-:S13]  /*3c20*/  ISETP.GT.U32.OR P0, PT, R10, 0xfd, P0 ;  /* 0x000000fd0a00780c */ /* 0x000fda0000704470 */
[----:B------:R-:W-:Y:S01]  /*3c30*/  @!P0 MOV R4, RZ ;  /* 0x000000ff00048202 */ /* 0x000fe20000000f00 */
[----:B------:R-:W-:Y:S06]  /*3c40*/  @!P0 BRA `(.L_x_35) ;  /* 0x00000000005c8947 */ /* 0x000fec0003800000 */
[----:B------:R-:W-:Y:S02]  /*3c50*/  FSETP.GTU.FTZ.AND P0, PT, |R0|, +INF , PT ;  /* 0x7f8000000000780b */ /* 0x000fe40003f1c200 */
[----:B------:R-:W-:-:S04]  /*3c60*/  FSETP.GTU.FTZ.AND P1, PT, |R151|, +INF , PT ;  /* 0x7f8000009700780b */ /* 0x000fc80003f3c200 */
[----:B------:R-:W-:-:S13]  /*3c70*/  PLOP3.LUT P0, PT, P0, P1, PT, 0xf8, 0x8f ;  /* 0x00000000008f781c */ /* 0x000fda0000703f70 */
[----:B------:R-:W-:Y:S05]  /*3c80*/  @P0 BRA `(.L_x_36) ;  /* 0x00000004004c0947 */ /* 0x000fea0003800000 */
[----:B------:R-:W-:-:S13]  /*3c90*/  LOP3.LUT P0, RZ, R5, 0x7fffffff, R0, 0xc8, !PT ;  /* 0x7fffffff05ff7812 */ /* 0x000fda000780c800 */
[----:B------:R-:W-:Y:S05]  /*3ca0*/  @!P0 BRA `(.L_x_37) ;  /* 0x00000004003c8947 */ /* 0x000fea0003800000 */
[C---:B------:R-:W-:Y:S02]  /*3cb0*/  FSETP.NEU.FTZ.AND P2, PT, |R0|.reuse, +INF , PT ;  /* 0x7f8000000000780b */ /* 0x040fe40003f5d200 */
[----:B------:R-:W-:Y:S02]  /*3cc0*/  FSETP.NEU.FTZ.AND P1, PT, |R151|, +INF , PT ;  /* 0x7f8000009700780b */ /* 0x000fe40003f3d200 */
[----:B------:R-:W-:-:S11]  /*3cd0*/  FSETP.NEU.FTZ.AND P0, PT, |R0|, +INF , PT ;  /* 0x7f8000000000780b */ /* 0x000fd60003f1d200 */
[----:B------:R-:W-:Y:S05]  /*3ce0*/  @!P1 BRA !P2, `(.L_x_37) ;  /* 0x00000004002c9947 */ /* 0x000fea0005000000 */
[----:B------:R-:W-:-:S04]  /*3cf0*/  LOP3.LUT P2, RZ, R0, 0x7fffffff, RZ, 0xc0, !PT ;  /* 0x7fffffff00ff7812 */ /* 0x000fc8000784c0ff */
[----:B------:R-:W-:-:S13]  /*3d00*/  PLOP3.LUT P1, PT, P1, P2, PT, 0x2f, 0xf2 ;  /* 0x0000000000f2781c */ /* 0x000fda0000f24577 */
[----:B------:R-:W-:Y:S05]  /*3d10*/  @P1 BRA `(.L_x_38) ;  /* 0x0000000400181947 */ /* 0x000fea0003800000 */
[----:B------:R-:W-:-:S04]  /*3d20*/  LOP3.LUT P1, RZ, R5, 0x7fffffff, RZ, 0xc0, !PT ;  /* 0x7fffffff05ff7812 */ /* 0x000fc8000782c0ff */
[----:B------:R-:W-:-:S13]  /*3d30*/  PLOP3.LUT P0, PT, P0, P1, PT, 0x2f, 0xf2 ;  /* 0x0000000000f2781c */ /* 0x000fda0000702577 */
[----:B------:R-:W-:Y:S05]  /*3d40*/  @P0 BRA `(.L_x_39) ;  /* 0x0000000400000947 */ /* 0x000fea0003800000 */
[----:B------:R-:W-:Y:S02]  /*3d50*/  ISETP.GE.AND P0, PT, R10, RZ, PT ;  /* 0x000000ff0a00720c */ /* 0x000fe40003f06270 */
[----:B------:R-:W-:-:S11]  /*3d60*/  ISETP.GE.AND P1, PT, R12, RZ, PT ;  /* 0x000000ff0c00720c */ /* 0x000fd60003f26270 */
[----:B------:R-:W-:Y:S01]  /*3d70*/  @P0 MOV R4, RZ ;  /* 0x000000ff00040202 */ /* 0x000fe20000000f00 */
[----:B------:R-:W-:Y:S01]  /*3d80*/  @!P0 FFMA R0, R0, 1.84467440737095516160e+19, RZ ;  /* 0x5f80000000008823 */ /* 0x000fe200000000ff */
[----:B------:R-:W-:Y:S01]  /*3d90*/  @!P0 MOV R4, 0xffffffc0 ;  /* 0xffffffc000048802 */ /* 0x000fe20000000f00 */
[----:B------:R-:W-:-:S03]  /*3da0*/  @!P1 FFMA R5, R151, 1.84467440737095516160e+19, RZ ;  /* 0x5f80000097059823 */ /* 0x000fc600000000ff */
[----:B------:R-:W-:-:S07]  /*3db0*/  @!P1 IADD3 R4, PT, PT, R4, 0x40, RZ ;  /* 0x0000004004049810 */ /* 0x000fce0007ffe0ff */
.L_x_35:
[----:B------:R-:W-:Y:S01]  /*3dc0*/  LEA R10, R20, 0xc0800000, 0x17 ;  /* 0xc0800000140a7811 */ /* 0x000fe200078eb8ff */
[----:B------:R-:W-:Y:S03]  /*3dd0*/  BSSY.RECONVERGENT B3, `(.L_x_40) ;  /* 0x0000036000037945 */ /* 0x000fe60003800200 */
[----:B------:R-:W-:Y:S02]  /*3de0*/  IADD3 R10, PT, PT, -R10, R5, RZ ;  /* 0x000000050a0a7210 */ /* 0x000fe40007ffe1ff */
[----:B------:R-:W-:Y:S02]  /*3df0*/  IADD3 R5, PT, PT, R18, -0x7f, RZ ;  /* 0xffffff8112057810 */ /* 0x000fe40007ffe0ff */
[----:B------:R-:W0:Y:S01]  /*3e00*/  MUFU.RCP R12, R10 ;  /* 0x0000000a000c7308 */ /* 0x000e220000001000 */
[----:B------:R-:W-:Y:S02]  /*3e10*/  FADD.FTZ R23, -R10, -RZ ;  /* 0x800000ff0a177221 */ /* 0x000fe40000010100 */
[C---:B------:R-:W-:Y:S01]  /*3e20*/  IMAD R0, R5.reuse, -0x800000, R0 ;  /* 0xff80000005007824 */ /* 0x040fe200078e0200 */
[----:B------:R-:W-:-:S04]  /*3e30*/  IADD3 R5, PT, PT, R5, 0x7f, -R20 ;  /* 0x0000007f05057810 */ /* 0x000fc80007ffe814 */
[----:B------:R-:W-:Y:S01]  /*3e40*/  IADD3 R5, PT, PT, R5, R4, RZ ;  /* 0x0000000405057210 */ /* 0x000fe20007ffe0ff */
[----:B0-----:R-:W-:-:S04]  /*3e50*/  FFMA R25, R12, R23, 1 ;  /* 0x3f8000000c197423 */ /* 0x001fc80000000017 */
[----:B------:R-:W-:-:S04]  /*3e60*/  FFMA R29, R12, R25, R12 ;  /* 0x000000190c1d7223 */ /* 0x000fc8000000000c */
[----:B------:R-:W-:-:S04]  /*3e70*/  FFMA R12, R0, R29, RZ ;  /* 0x0000001d000c7223 */ /* 0x000fc800000000ff */
[----:B------:R-:W-:-:S04]  /*3e80*/  FFMA R25, R23, R12, R0 ;  /* 0x0000000c17197223 */ /* 0x000fc80000000000 */
[----:B------:R-:W-:-:S04]  /*3e90*/  FFMA R18, R29, R25, R12 ;  /* 0x000000191d127223 */ /* 0x000fc8000000000c */
[----:B------:R-:W-:-:S04]  /*3ea0*/  FFMA R23, R23, R18, R0 ;  /* 0x0000001217177223 */ /* 0x000fc80000000000 */
[----:B------:R-:W-:-:S05]  /*3eb0*/  FFMA R12, R29, R23, R18 ;  /* 0x000000171d0c7223 */ /* 0x000fca0000000012 */
[----:B------:R-:W-:-:S04]  /*3ec0*/  SHF.R.U32.HI R0, RZ, 0x17, R12 ;  /* 0x00000017ff007819 */ /* 0x000fc8000001160c */
[----:B------:R-:W-:-:S04]  /*3ed0*/  LOP3.LUT R0, R0, 0xff, RZ, 0xc0, !PT ;  /* 0x000000ff00007812 */ /* 0x000fc800078ec0ff */
[----:B------:R-:W-:-:S04]  /*3ee0*/  IADD3 R10, PT, PT, R0, R5, RZ ;  /* 0x00000005000a7210 */ /* 0x000fc80007ffe0ff */
[----:B------:R-:W-:-:S04]  /*3ef0*/  IADD3 R0, PT, PT, R10, -0x1, RZ ;  /* 0xffffffff0a007810 */ /* 0x000fc80007ffe0ff */
[----:B------:R-:W-:-:S13]  /*3f00*/  ISETP.GE.U32.AND P0, PT, R0, 0xfe, PT ;  /* 0x000000fe0000780c */ /* 0x000fda0003f06070 */
[----:B------:R-:W-:Y:S05]  /*3f10*/  @!P0 BRA `(.L_x_41) ;  /* 0x0000000000808947 */ /* 0x000fea0003800000 */
[----:B------:R-:W-:-:S13]  /*3f20*/  ISETP.GT.AND P0, PT, R10, 0xfe, PT ;  /* 0x000000fe0a00780c */ /* 0x000fda0003f04270 */
[----:B------:R-:W-:Y:S05]  /*3f30*/  @P0 BRA `(.L_x_42) ;  /* 0x00000000006c0947 */ /* 0x000fea0003800000 */
[----:B------:R-:W-:-:S13]  /*3f40*/  ISETP.GE.AND P0, PT, R10, 0x1, PT ;  /* 0x000000010a00780c */ /* 0x000fda0003f06270 */
[----:B------:R-:W-:Y:S05]  /*3f50*/  @P0 BRA `(.L_x_43) ;  /* 0x0000000000740947 */ /* 0x000fea0003800000 */
[----:B------:R-:W-:Y:S02]  /*3f60*/  ISETP.GE.AND P0, PT, R10, -0x18, PT ;  /* 0xffffffe80a00780c */ /* 0x000fe40003f06270 */
[----:B------:R-:W-:-:S11]  /*3f70*/  LOP3.LUT R12, R12, 0x80000000, RZ, 0xc0, !PT ;  /* 0x800000000c0c7812 */ /* 0x000fd600078ec0ff */
[----:B------:R-:W-:Y:S05]  /*3f80*/  @!P0 BRA `(.L_x_43) ;  /* 0x0000000000688947 */ /* 0x000fea0003800000 */
[CCC-:B------:R-:W-:Y:S01]  /*3f90*/  FFMA.RZ R0, R29.reuse, R23.reuse, R18.reuse ;  /* 0x000000171d007223 */ /* 0x1c0fe2000000c012 */
[CCC-:B------:R-:W-:Y:S01]  /*3fa0*/  FFMA.RM R5, R29.reuse, R23.reuse, R18.reuse ;  /* 0x000000171d057223 */ /* 0x1c0fe20000004012 */
[C---:B------:R-:W-:Y:S02]  /*3fb0*/  ISETP.NE.AND P2, PT, R10.reuse, RZ, PT ;  /* 0x000000ff0a00720c */ /* 0x040fe40003f45270 */
[----:B------:R-:W-:Y:S02]  /*3fc0*/  ISETP.NE.AND P1, PT, R10, RZ, PT ;  /* 0x000000ff0a00720c */ /* 0x000fe40003f25270 */
[----:B------:R-:W-:Y:S01]  /*3fd0*/  LOP3.LUT R4, R0, 0x7fffff, RZ, 0xc0, !PT ;  /* 0x007fffff00047812 */ /* 0x000fe200078ec0ff */
[----:B------:R-:W-:Y:S01]  /*3fe0*/  FFMA.RP R0, R29, R23, R18 ;  /* 0x000000171d007223 */ /* 0x000fe20000008012 */
[----:B------:R-:W-:Y:S02]  /*3ff0*/  IADD3 R23, PT, PT, R10, 0x20, RZ ;  /* 0x000000200a177810 */ /* 0x000fe40007ffe0ff */
[----:B------:R-:W-:-:S02]  /*4000*/  LOP3.LUT R4, R4, 0x800000, RZ, 0xfc, !PT ;  /* 0x0080000004047812 */ /* 0x000fc400078efcff */
[----:B------:R-:W-:Y:S02]  /*4010*/  IADD3 R10, PT, PT, -R10, RZ, RZ ;  /* 0x000000ff0a0a7210 */ /* 0x000fe40007ffe1ff */
[----:B------:R-:W-:Y:S02]  /*4020*/  SHF.L.U32 R23, R4, R23, RZ ;  /* 0x0000001704177219 */ /* 0x000fe400000006ff */
[----:B------:R-:W-:Y:S02]  /*4030*/  FSETP.NEU.FTZ.AND P0, PT, R0, R5, PT ;  /* 0x000000050000720b */ /* 0x000fe40003f1d000 */
[----:B------:R-:W-:Y:S02]  /*4040*/  SEL R5, R10, RZ, P2 ;  /* 0x000000ff0a057207 */ /* 0x000fe40001000000 */
[----:B------:R-:W-:Y:S02]  /*4050*/  ISETP.NE.AND P1, PT, R23, RZ, P1 ;  /* 0x000000ff1700720c */ /* 0x000fe40000f25270 */
[----:B------:R-:W-:-:S02]  /*4060*/  SHF.R.U32.HI R5, RZ, R5, R4 ;  /* 0x00000005ff057219 */ /* 0x000fc40000011604 */
[----:B------:R-:W-:Y:S02]  /*4070*/  PLOP3.LUT P0, PT, P0, P1, PT, 0xf8, 0x8f ;  /* 0x00000000008f781c */ /* 0x000fe40000703f70 */
[----:B------:R-:W-:Y:S02]  /*4080*/  SHF.R.U32.HI R23, RZ, 0x1, R5 ;  /* 0x00000001ff177819 */ /* 0x000fe40000011605 */
[----:B------:R-:W-:-:S04]  /*4090*/  SEL R0, RZ, 0x1, !P0 ;  /* 0x00000001ff007807 */ /* 0x000fc80004000000 */
[----:B------:R-:W-:-:S04]  /*40a0*/  LOP3.LUT R0, R0, 0x1, R23, 0xf8, !PT ;  /* 0x0000000100007812 */ /* 0x000fc800078ef817 */
[----:B------:R-:W-:-:S04]  /*40b0*/  LOP3.LUT R0, R0, R5, RZ, 0xc0, !PT ;  /* 0x0000000500007212 */ /* 0x000fc800078ec0ff */
[----:B------:R-:W-:-:S04]  /*40c0*/  IADD3 R23, PT, PT, R23, R0, RZ ;  /* 0x0000000017177210 */ /* 0x000fc80007ffe0ff */
[----:B------:R-:W-:Y:S01]  /*40d0*/  LOP3.LUT R12, R23, R12, RZ, 0xfc, !PT ;  /* 0x0000000c170c7212 */ /* 0x000fe200078efcff */
[----:B------:R-:W-:Y:S06]  /*40e0*/  BRA `(.L_x_43) ;  /* 0x0000000000107947 */ /* 0x000fec0003800000 */
.L_x_42:
[----:B------:R-:W-:-:S04]  /*40f0*/  LOP3.LUT R12, R12, 0x80000000, RZ, 0xc0, !PT ;  /* 0x800000000c0c7812 */ /* 0x000fc800078ec0ff */
[----:B------:R-:W-:Y:S01]  /*4100*/  LOP3.LUT R12, R12, 0x7f800000, RZ, 0xfc, !PT ;  /* 0x7f8000000c0c7812 */ /* 0x000fe200078efcff */
[----:B------:R-:W-:Y:S06]  /*4110*/  BRA `(.L_x_43) ;  /* 0x0000000000047947 */ /* 0x000fec0003800000 */
.L_x_41:
[----:B------:R-:W-:-:S07]  /*4120*/  LEA R12, R5, R12, 0x17 ;  /* 0x0000000c050c7211 */ /* 0x000fce00078eb8ff */
.L_x_43:
[----:B------:R-:W-:Y:S05]  /*4130*/  BSYNC.RECONVERGENT B3 ;  /* 0x0000000000037941 */ /* 0x000fea0003800200 */
.L_x_40:
[----:B------:R-:W-:Y:S05]  /*4140*/  BRA `(.L_x_44) ;  /* 0x0000000000207947 */ /* 0x000fea0003800000 */
.L_x_39:
[----:B------:R-:W-:-:S04]  /*4150*/  LOP3.LUT R0, R5, 0x80000000, R0, 0x48, !PT ;  /* 0x8000000005007812 */ /* 0x000fc800078e4800 */
[----:B------:R-:W-:Y:S01]  /*4160*/  LOP3.LUT R12, R0, 0x7f800000, RZ, 0xfc, !PT ;  /* 0x7f800000000c7812 */ /* 0x000fe200078efcff */
[----:B------:R-:W-:Y:S06]  /*4170*/  BRA `(.L_x_44) ;  /* 0x0000000000147947 */ /* 0x000fec0003800000 */
.L_x_38:
[----:B------:R-:W-:Y:S01]  /*4180*/  LOP3.LUT R12, R5, 0x80000000, R0, 0x48, !PT ;  /* 0x80000000050c7812 */ /* 0x000fe200078e4800 */
[----:B------:R-:W-:Y:S06]  /*4190*/  BRA `(.L_x_44) ;  /* 0x00000000000c7947 */ /* 0x000fec0003800000 */
.L_x_37:
[----:B------:R-:W0:Y:S01]  /*41a0*/  MUFU.RSQ R12, -QNAN ;  /* 0xffc00000000c7908 */ /* 0x000e220000001400 */
[----:B------:R-:W-:Y:S05]  /*41b0*/  BRA `(.L_x_44) ;  /* 0x0000000000047947 */ /* 0x000fea0003800000 */
.L_x_36:
[----:B------:R-:W-:-:S07]  /*41c0*/  FADD.FTZ R12, R0, R151 ;  /* 0x00000097000c7221 */ /* 0x000fce0000010000 */
.L_x_44:
[----:B------:R-:W-:Y:S05]  /*41d0*/  BSYNC.RECONVERGENT B2 ;  /* 0x0000000000027941 */ /* 0x000fea0003800200 */
.L_x_34:
[----:B------:R-:W-:Y:S01]  /*41e0*/  HFMA2 R5, -RZ, RZ, 0, 0 ;  /* 0x00000000ff057431 */ /* 0x000fe200000001ff */
[----:B------:R-:W-:Y:S02]  /*41f0*/  MOV R4, R16 ;  /* 0x0000001000047202 */ /* 0x000fe40000000f00 */
[----:B0-----:R-:W-:Y:S02]  /*4200*/  MOV R23, R12 ;  /* 0x0000000c00177202 */ /* 0x001fe40000000f00 */
[----:B------:R-:W-:Y:S05]  /*4210*/  RET.REL.NODEC R4 `(_Z10fa1_kernelILi16ELi16ELi128EEvPKfS1_S1_Pfiif) ;  /* 0xffffffbc04787950 */ /* 0x000fea0003c3ffff */
.L_x_45:
[----:B------:R-:W-:-:S00]  /*4220*/  BRA `(.L_x_45) ;  /* 0xfffffffc00fc7947 */ /* 0x000fc0000383ffff */
[----:B------:R-:W-:-:S00]  /*4230*/  NOP ;  /* 0x0000000000007918 */ /* 0x000fc00000000000 */
        /* <DEDUP_REMOVED lines=12> */
.L_x_46:


//--------------------- .nv.shared._Z10fa1_kernelILi16ELi16ELi128EEvPKfS1_S1_Pfiif --------------------------
	.section	.nv.shared._Z10fa1_kernelILi16ELi16ELi128EEvPKfS1_S1_Pfiif,"aw",@nobits
	.sectionflags	@""
	.align	4
.nv.shared._Z10fa1_kernelILi16ELi16ELi128EEvPKfS1_S1_Pfiif:
	.zero		25600


//--------------------- .nv.shared.reserved.0     --------------------------
	.section	.nv.shared.reserved.0,"aw",@nobits
	.weak		__nv_reservedSMEM_offset_0_alias
	.size		__nv_reservedSMEM_offset_0_alias, 0, 64
	.other		__nv_reservedSMEM_offset_0_alias,@"STO_CUDA_RESERVED_SHARED STV_DEFAULT"
__nv_reservedSMEM_offset_0_alias:
	.zero		0
	.zero		64


//--------------------- .nv.constant0._Z10fa1_kernelILi16ELi16ELi128EEvPKfS1_S1_Pfiif --------------------------
	.section	.nv.constant0._Z10fa1_kernelILi16ELi16ELi128EEvPKfS1_S1_Pfiif,"a",@progbits
	.sectionflags	@""
	.align	4
.nv.constant0._Z10fa1_kernelILi16ELi16ELi128EEvPKfS1_S1_Pfiif:
	.zero		940


//--------------------- SYMBOLS --------------------------

	.type		.nv.reservedSmem.offset0,@object
	.size		.nv.reservedSmem.offset0,0x4
	.type		.nv.reservedSmem.cap,@object
	.size		.nv.reservedSmem.cap,0x4
